//
// Generated by NVIDIA NVVM Compiler
//
// Compiler Build ID: CL-36424714
// Cuda compilation tools, release 13.0, V13.0.88
// Based on NVVM 20.0.0
//

.version 9.0
.target sm_100
.address_size 64

	// .globl	_Z7reduce0ILj512EEvPfS0_j
.extern .shared .align 16 .b8 sdata[];

.visible .entry _Z7reduce0ILj512EEvPfS0_j(
	.param .u64 .ptr .align 1 _Z7reduce0ILj512EEvPfS0_j_param_0,
	.param .u64 .ptr .align 1 _Z7reduce0ILj512EEvPfS0_j_param_1,
	.param .u32 _Z7reduce0ILj512EEvPfS0_j_param_2
)
{
	.reg .pred 	%p<6>;
	.reg .b32 	%r<17>;
	.reg .b32 	%f<9>;
	.reg .b64 	%rd<9>;

	ld.param.u64 	%rd1, [_Z7reduce0ILj512EEvPfS0_j_param_0];
	ld.param.u64 	%rd2, [_Z7reduce0ILj512EEvPfS0_j_param_1];
	ld.param.u32 	%r8, [_Z7reduce0ILj512EEvPfS0_j_param_2];
	mov.u32 	%r1, %tid.x;
	mov.u32 	%r2, %ctaid.x;
	mov.u32 	%r3, %ntid.x;
	mad.lo.s32 	%r4, %r2, %r3, %r1;
	setp.ge.u32 	%p1, %r4, %r8;
	mov.f32 	%f8, 0f00000000;
	@%p1 bra 	$L__BB0_2;
	cvta.to.global.u64 	%rd3, %rd1;
	mul.wide.u32 	%rd4, %r4, 4;
	add.s64 	%rd5, %rd3, %rd4;
	ld.global.f32 	%f8, [%rd5];
$L__BB0_2:
	shl.b32 	%r9, %r1, 2;
	mov.u32 	%r10, sdata;
	add.s32 	%r5, %r10, %r9;
	st.shared.f32 	[%r5], %f8;
	bar.sync 	0;
	setp.lt.u32 	%p2, %r3, 2;
	@%p2 bra 	$L__BB0_7;
	mov.b32 	%r16, 1;
$L__BB0_4:
	shl.b32 	%r7, %r16, 1;
	add.s32 	%r12, %r7, -1;
	and.b32  	%r13, %r12, %r1;
	setp.ne.s32 	%p3, %r13, 0;
	@%p3 bra 	$L__BB0_6;
	shl.b32 	%r14, %r16, 2;
	add.s32 	%r15, %r5, %r14;
	ld.shared.f32 	%f4, [%r15];
	ld.shared.f32 	%f5, [%r5];
	add.f32 	%f6, %f4, %f5;
	st.shared.f32 	[%r5], %f6;
$L__BB0_6:
	bar.sync 	0;
	setp.lt.u32 	%p4, %r7, %r3;
	mov.u32 	%r16, %r7;
	@%p4 bra 	$L__BB0_4;
$L__BB0_7:
	setp.ne.s32 	%p5, %r1, 0;
	@%p5 bra 	$L__BB0_9;
	ld.shared.f32 	%f7, [sdata];
	cvta.to.global.u64 	%rd6, %rd2;
	mul.wide.u32 	%rd7, %r2, 4;
	add.s64 	%rd8, %rd6, %rd7;
	st.global.f32 	[%rd8], %f7;
$L__BB0_9:
	ret;

}
	// .globl	_Z7reduce0ILj256EEvPfS0_j
.visible .entry _Z7reduce0ILj256EEvPfS0_j(
	.param .u64 .ptr .align 1 _Z7reduce0ILj256EEvPfS0_j_param_0,
	.param .u64 .ptr .align 1 _Z7reduce0ILj256EEvPfS0_j_param_1,
	.param .u32 _Z7reduce0ILj256EEvPfS0_j_param_2
)
{
	.reg .pred 	%p<6>;
	.reg .b32 	%r<17>;
	.reg .b32 	%f<9>;
	.reg .b64 	%rd<9>;

	ld.param.u64 	%rd1, [_Z7reduce0ILj256EEvPfS0_j_param_0];
	ld.param.u64 	%rd2, [_Z7reduce0ILj256EEvPfS0_j_param_1];
	ld.param.u32 	%r8, [_Z7reduce0ILj256EEvPfS0_j_param_2];
	mov.u32 	%r1, %tid.x;
	mov.u32 	%r2, %ctaid.x;
	mov.u32 	%r3, %ntid.x;
	mad.lo.s32 	%r4, %r2, %r3, %r1;
	setp.ge.u32 	%p1, %r4, %r8;
	mov.f32 	%f8, 0f00000000;
	@%p1 bra 	$L__BB1_2;
	cvta.to.global.u64 	%rd3, %rd1;
	mul.wide.u32 	%rd4, %r4, 4;
	add.s64 	%rd5, %rd3, %rd4;
	ld.global.f32 	%f8, [%rd5];
$L__BB1_2:
	shl.b32 	%r9, %r1, 2;
	mov.u32 	%r10, sdata;
	add.s32 	%r5, %r10, %r9;
	st.shared.f32 	[%r5], %f8;
	bar.sync 	0;
	setp.lt.u32 	%p2, %r3, 2;
	@%p2 bra 	$L__BB1_7;
	mov.b32 	%r16, 1;
$L__BB1_4:
	shl.b32 	%r7, %r16, 1;
	add.s32 	%r12, %r7, -1;
	and.b32  	%r13, %r12, %r1;
	setp.ne.s32 	%p3, %r13, 0;
	@%p3 bra 	$L__BB1_6;
	shl.b32 	%r14, %r16, 2;
	add.s32 	%r15, %r5, %r14;
	ld.shared.f32 	%f4, [%r15];
	ld.shared.f32 	%f5, [%r5];
	add.f32 	%f6, %f4, %f5;
	st.shared.f32 	[%r5], %f6;
$L__BB1_6:
	bar.sync 	0;
	setp.lt.u32 	%p4, %r7, %r3;
	mov.u32 	%r16, %r7;
	@%p4 bra 	$L__BB1_4;
$L__BB1_7:
	setp.ne.s32 	%p5, %r1, 0;
	@%p5 bra 	$L__BB1_9;
	ld.shared.f32 	%f7, [sdata];
	cvta.to.global.u64 	%rd6, %rd2;
	mul.wide.u32 	%rd7, %r2, 4;
	add.s64 	%rd8, %rd6, %rd7;
	st.global.f32 	[%rd8], %f7;
$L__BB1_9:
	ret;

}
	// .globl	_Z7reduce0ILj128EEvPfS0_j
.visible .entry _Z7reduce0ILj128EEvPfS0_j(
	.param .u64 .ptr .align 1 _Z7reduce0ILj128EEvPfS0_j_param_0,
	.param .u64 .ptr .align 1 _Z7reduce0ILj128EEvPfS0_j_param_1,
	.param .u32 _Z7reduce0ILj128EEvPfS0_j_param_2
)
{
	.reg .pred 	%p<6>;
	.reg .b32 	%r<17>;
	.reg .b32 	%f<9>;
	.reg .b64 	%rd<9>;

	ld.param.u64 	%rd1, [_Z7reduce0ILj128EEvPfS0_j_param_0];
	ld.param.u64 	%rd2, [_Z7reduce0ILj128EEvPfS0_j_param_1];
	ld.param.u32 	%r8, [_Z7reduce0ILj128EEvPfS0_j_param_2];
	mov.u32 	%r1, %tid.x;
	mov.u32 	%r2, %ctaid.x;
	mov.u32 	%r3, %ntid.x;
	mad.lo.s32 	%r4, %r2, %r3, %r1;
	setp.ge.u32 	%p1, %r4, %r8;
	mov.f32 	%f8, 0f00000000;
	@%p1 bra 	$L__BB2_2;
	cvta.to.global.u64 	%rd3, %rd1;
	mul.wide.u32 	%rd4, %r4, 4;
	add.s64 	%rd5, %rd3, %rd4;
	ld.global.f32 	%f8, [%rd5];
$L__BB2_2:
	shl.b32 	%r9, %r1, 2;
	mov.u32 	%r10, sdata;
	add.s32 	%r5, %r10, %r9;
	st.shared.f32 	[%r5], %f8;
	bar.sync 	0;
	setp.lt.u32 	%p2, %r3, 2;
	@%p2 bra 	$L__BB2_7;
	mov.b32 	%r16, 1;
$L__BB2_4:
	shl.b32 	%r7, %r16, 1;
	add.s32 	%r12, %r7, -1;
	and.b32  	%r13, %r12, %r1;
	setp.ne.s32 	%p3, %r13, 0;
	@%p3 bra 	$L__BB2_6;
	shl.b32 	%r14, %r16, 2;
	add.s32 	%r15, %r5, %r14;
	ld.shared.f32 	%f4, [%r15];
	ld.shared.f32 	%f5, [%r5];
	add.f32 	%f6, %f4, %f5;
	st.shared.f32 	[%r5], %f6;
$L__BB2_6:
	bar.sync 	0;
	setp.lt.u32 	%p4, %r7, %r3;
	mov.u32 	%r16, %r7;
	@%p4 bra 	$L__BB2_4;
$L__BB2_7:
	setp.ne.s32 	%p5, %r1, 0;
	@%p5 bra 	$L__BB2_9;
	ld.shared.f32 	%f7, [sdata];
	cvta.to.global.u64 	%rd6, %rd2;
	mul.wide.u32 	%rd7, %r2, 4;
	add.s64 	%rd8, %rd6, %rd7;
	st.global.f32 	[%rd8], %f7;
$L__BB2_9:
	ret;

}
	// .globl	_Z7reduce0ILj64EEvPfS0_j
.visible .entry _Z7reduce0ILj64EEvPfS0_j(
	.param .u64 .ptr .align 1 _Z7reduce0ILj64EEvPfS0_j_param_0,
	.param .u64 .ptr .align 1 _Z7reduce0ILj64EEvPfS0_j_param_1,
	.param .u32 _Z7reduce0ILj64EEvPfS0_j_param_2
)
{
	.reg .pred 	%p<6>;
	.reg .b32 	%r<17>;
	.reg .b32 	%f<9>;
	.reg .b64 	%rd<9>;

	ld.param.u64 	%rd1, [_Z7reduce0ILj64EEvPfS0_j_param_0];
	ld.param.u64 	%rd2, [_Z7reduce0ILj64EEvPfS0_j_param_1];
	ld.param.u32 	%r8, [_Z7reduce0ILj64EEvPfS0_j_param_2];
	mov.u32 	%r1, %tid.x;
	mov.u32 	%r2, %ctaid.x;
	mov.u32 	%r3, %ntid.x;
	mad.lo.s32 	%r4, %r2, %r3, %r1;
	setp.ge.u32 	%p1, %r4, %r8;
	mov.f32 	%f8, 0f00000000;
	@%p1 bra 	$L__BB3_2;
	cvta.to.global.u64 	%rd3, %rd1;
	mul.wide.u32 	%rd4, %r4, 4;
	add.s64 	%rd5, %rd3, %rd4;
	ld.global.f32 	%f8, [%rd5];
$L__BB3_2:
	shl.b32 	%r9, %r1, 2;
	mov.u32 	%r10, sdata;
	add.s32 	%r5, %r10, %r9;
	st.shared.f32 	[%r5], %f8;
	bar.sync 	0;
	setp.lt.u32 	%p2, %r3, 2;
	@%p2 bra 	$L__BB3_7;
	mov.b32 	%r16, 1;
$L__BB3_4:
	shl.b32 	%r7, %r16, 1;
	add.s32 	%r12, %r7, -1;
	and.b32  	%r13, %r12, %r1;
	setp.ne.s32 	%p3, %r13, 0;
	@%p3 bra 	$L__BB3_6;
	shl.b32 	%r14, %r16, 2;
	add.s32 	%r15, %r5, %r14;
	ld.shared.f32 	%f4, [%r15];
	ld.shared.f32 	%f5, [%r5];
	add.f32 	%f6, %f4, %f5;
	st.shared.f32 	[%r5], %f6;
$L__BB3_6:
	bar.sync 	0;
	setp.lt.u32 	%p4, %r7, %r3;
	mov.u32 	%r16, %r7;
	@%p4 bra 	$L__BB3_4;
$L__BB3_7:
	setp.ne.s32 	%p5, %r1, 0;
	@%p5 bra 	$L__BB3_9;
	ld.shared.f32 	%f7, [sdata];
	cvta.to.global.u64 	%rd6, %rd2;
	mul.wide.u32 	%rd7, %r2, 4;
	add.s64 	%rd8, %rd6, %rd7;
	st.global.f32 	[%rd8], %f7;
$L__BB3_9:
	ret;

}
	// .globl	_Z7reduce0ILj32EEvPfS0_j
.visible .entry _Z7reduce0ILj32EEvPfS0_j(
	.param .u64 .ptr .align 1 _Z7reduce0ILj32EEvPfS0_j_param_0,
	.param .u64 .ptr .align 1 _Z7reduce0ILj32EEvPfS0_j_param_1,
	.param .u32 _Z7reduce0ILj32EEvPfS0_j_param_2
)
{
	.reg .pred 	%p<6>;
	.reg .b32 	%r<17>;
	.reg .b32 	%f<9>;
	.reg .b64 	%rd<9>;

	ld.param.u64 	%rd1, [_Z7reduce0ILj32EEvPfS0_j_param_0];
	ld.param.u64 	%rd2, [_Z7reduce0ILj32EEvPfS0_j_param_1];
	ld.param.u32 	%r8, [_Z7reduce0ILj32EEvPfS0_j_param_2];
	mov.u32 	%r1, %tid.x;
	mov.u32 	%r2, %ctaid.x;
	mov.u32 	%r3, %ntid.x;
	mad.lo.s32 	%r4, %r2, %r3, %r1;
	setp.ge.u32 	%p1, %r4, %r8;
	mov.f32 	%f8, 0f00000000;
	@%p1 bra 	$L__BB4_2;
	cvta.to.global.u64 	%rd3, %rd1;
	mul.wide.u32 	%rd4, %r4, 4;
	add.s64 	%rd5, %rd3, %rd4;
	ld.global.f32 	%f8, [%rd5];
$L__BB4_2:
	shl.b32 	%r9, %r1, 2;
	mov.u32 	%r10, sdata;
	add.s32 	%r5, %r10, %r9;
	st.shared.f32 	[%r5], %f8;
	bar.sync 	0;
	setp.lt.u32 	%p2, %r3, 2;
	@%p2 bra 	$L__BB4_7;
	mov.b32 	%r16, 1;
$L__BB4_4:
	shl.b32 	%r7, %r16, 1;
	add.s32 	%r12, %r7, -1;
	and.b32  	%r13, %r12, %r1;
	setp.ne.s32 	%p3, %r13, 0;
	@%p3 bra 	$L__BB4_6;
	shl.b32 	%r14, %r16, 2;
	add.s32 	%r15, %r5, %r14;
	ld.shared.f32 	%f4, [%r15];
	ld.shared.f32 	%f5, [%r5];
	add.f32 	%f6, %f4, %f5;
	st.shared.f32 	[%r5], %f6;
$L__BB4_6:
	bar.sync 	0;
	setp.lt.u32 	%p4, %r7, %r3;
	mov.u32 	%r16, %r7;
	@%p4 bra 	$L__BB4_4;
$L__BB4_7:
	setp.ne.s32 	%p5, %r1, 0;
	@%p5 bra 	$L__BB4_9;
	ld.shared.f32 	%f7, [sdata];
	cvta.to.global.u64 	%rd6, %rd2;
	mul.wide.u32 	%rd7, %r2, 4;
	add.s64 	%rd8, %rd6, %rd7;
	st.global.f32 	[%rd8], %f7;
$L__BB4_9:
	ret;

}
	// .globl	_Z7reduce1ILj512EEvPfS0_j
.visible .entry _Z7reduce1ILj512EEvPfS0_j(
	.param .u64 .ptr .align 1 _Z7reduce1ILj512EEvPfS0_j_param_0,
	.param .u64 .ptr .align 1 _Z7reduce1ILj512EEvPfS0_j_param_1,
	.param .u32 _Z7reduce1ILj512EEvPfS0_j_param_2
)
{
	.reg .pred 	%p<6>;
	.reg .b32 	%r<20>;
	.reg .b32 	%f<9>;
	.reg .b64 	%rd<9>;

	ld.param.u64 	%rd1, [_Z7reduce1ILj512EEvPfS0_j_param_0];
	ld.param.u64 	%rd2, [_Z7reduce1ILj512EEvPfS0_j_param_1];
	ld.param.u32 	%r8, [_Z7reduce1ILj512EEvPfS0_j_param_2];
	mov.u32 	%r1, %tid.x;
	mov.u32 	%r2, %ctaid.x;
	mov.u32 	%r3, %ntid.x;
	mad.lo.s32 	%r4, %r2, %r3, %r1;
	setp.ge.u32 	%p1, %r4, %r8;
	mov.f32 	%f8, 0f00000000;
	@%p1 bra 	$L__BB5_2;
	cvta.to.global.u64 	%rd3, %rd1;
	mul.wide.u32 	%rd4, %r4, 4;
	add.s64 	%rd5, %rd3, %rd4;
	ld.global.f32 	%f8, [%rd5];
$L__BB5_2:
	shl.b32 	%r9, %r1, 2;
	mov.u32 	%r10, sdata;
	add.s32 	%r11, %r10, %r9;
	st.shared.f32 	[%r11], %f8;
	bar.sync 	0;
	setp.lt.u32 	%p2, %r3, 2;
	@%p2 bra 	$L__BB5_7;
	mov.b32 	%r19, 1;
$L__BB5_4:
	shl.b32 	%r6, %r19, 1;
	mul.lo.s32 	%r7, %r6, %r1;
	setp.ge.u32 	%p3, %r7, %r3;
	@%p3 bra 	$L__BB5_6;
	add.s32 	%r13, %r7, %r19;
	shl.b32 	%r14, %r13, 2;
	add.s32 	%r16, %r10, %r14;
	ld.shared.f32 	%f4, [%r16];
	shl.b32 	%r17, %r7, 2;
	add.s32 	%r18, %r10, %r17;
	ld.shared.f32 	%f5, [%r18];
	add.f32 	%f6, %f4, %f5;
	st.shared.f32 	[%r18], %f6;
$L__BB5_6:
	bar.sync 	0;
	setp.lt.u32 	%p4, %r6, %r3;
	mov.u32 	%r19, %r6;
	@%p4 bra 	$L__BB5_4;
$L__BB5_7:
	setp.ne.s32 	%p5, %r1, 0;
	@%p5 bra 	$L__BB5_9;
	ld.shared.f32 	%f7, [sdata];
	cvta.to.global.u64 	%rd6, %rd2;
	mul.wide.u32 	%rd7, %r2, 4;
	add.s64 	%rd8, %rd6, %rd7;
	st.global.f32 	[%rd8], %f7;
$L__BB5_9:
	ret;

}
	// .globl	_Z7reduce1ILj256EEvPfS0_j
.visible .entry _Z7reduce1ILj256EEvPfS0_j(
	.param .u64 .ptr .align 1 _Z7reduce1ILj256EEvPfS0_j_param_0,
	.param .u64 .ptr .align 1 _Z7reduce1ILj256EEvPfS0_j_param_1,
	.param .u32 _Z7reduce1ILj256EEvPfS0_j_param_2
)
{
	.reg .pred 	%p<6>;
	.reg .b32 	%r<20>;
	.reg .b32 	%f<9>;
	.reg .b64 	%rd<9>;

	ld.param.u64 	%rd1, [_Z7reduce1ILj256EEvPfS0_j_param_0];
	ld.param.u64 	%rd2, [_Z7reduce1ILj256EEvPfS0_j_param_1];
	ld.param.u32 	%r8, [_Z7reduce1ILj256EEvPfS0_j_param_2];
	mov.u32 	%r1, %tid.x;
	mov.u32 	%r2, %ctaid.x;
	mov.u32 	%r3, %ntid.x;
	mad.lo.s32 	%r4, %r2, %r3, %r1;
	setp.ge.u32 	%p1, %r4, %r8;
	mov.f32 	%f8, 0f00000000;
	@%p1 bra 	$L__BB6_2;
	cvta.to.global.u64 	%rd3, %rd1;
	mul.wide.u32 	%rd4, %r4, 4;
	add.s64 	%rd5, %rd3, %rd4;
	ld.global.f32 	%f8, [%rd5];
$L__BB6_2:
	shl.b32 	%r9, %r1, 2;
	mov.u32 	%r10, sdata;
	add.s32 	%r11, %r10, %r9;
	st.shared.f32 	[%r11], %f8;
	bar.sync 	0;
	setp.lt.u32 	%p2, %r3, 2;
	@%p2 bra 	$L__BB6_7;
	mov.b32 	%r19, 1;
$L__BB6_4:
	shl.b32 	%r6, %r19, 1;
	mul.lo.s32 	%r7, %r6, %r1;
	setp.ge.u32 	%p3, %r7, %r3;
	@%p3 bra 	$L__BB6_6;
	add.s32 	%r13, %r7, %r19;
	shl.b32 	%r14, %r13, 2;
	add.s32 	%r16, %r10, %r14;
	ld.shared.f32 	%f4, [%r16];
	shl.b32 	%r17, %r7, 2;
	add.s32 	%r18, %r10, %r17;
	ld.shared.f32 	%f5, [%r18];
	add.f32 	%f6, %f4, %f5;
	st.shared.f32 	[%r18], %f6;
$L__BB6_6:
	bar.sync 	0;
	setp.lt.u32 	%p4, %r6, %r3;
	mov.u32 	%r19, %r6;
	@%p4 bra 	$L__BB6_4;
$L__BB6_7:
	setp.ne.s32 	%p5, %r1, 0;
	@%p5 bra 	$L__BB6_9;
	ld.shared.f32 	%f7, [sdata];
	cvta.to.global.u64 	%rd6, %rd2;
	mul.wide.u32 	%rd7, %r2, 4;
	add.s64 	%rd8, %rd6, %rd7;
	st.global.f32 	[%rd8], %f7;
$L__BB6_9:
	ret;

}
	// .globl	_Z7reduce1ILj128EEvPfS0_j
.visible .entry _Z7reduce1ILj128EEvPfS0_j(
	.param .u64 .ptr .align 1 _Z7reduce1ILj128EEvPfS0_j_param_0,
	.param .u64 .ptr .align 1 _Z7reduce1ILj128EEvPfS0_j_param_1,
	.param .u32 _Z7reduce1ILj128EEvPfS0_j_param_2
)
{
	.reg .pred 	%p<6>;
	.reg .b32 	%r<20>;
	.reg .b32 	%f<9>;
	.reg .b64 	%rd<9>;

	ld.param.u64 	%rd1, [_Z7reduce1ILj128EEvPfS0_j_param_0];
	ld.param.u64 	%rd2, [_Z7reduce1ILj128EEvPfS0_j_param_1];
	ld.param.u32 	%r8, [_Z7reduce1ILj128EEvPfS0_j_param_2];
	mov.u32 	%r1, %tid.x;
	mov.u32 	%r2, %ctaid.x;
	mov.u32 	%r3, %ntid.x;
	mad.lo.s32 	%r4, %r2, %r3, %r1;
	setp.ge.u32 	%p1, %r4, %r8;
	mov.f32 	%f8, 0f00000000;
	@%p1 bra 	$L__BB7_2;
	cvta.to.global.u64 	%rd3, %rd1;
	mul.wide.u32 	%rd4, %r4, 4;
	add.s64 	%rd5, %rd3, %rd4;
	ld.global.f32 	%f8, [%rd5];
$L__BB7_2:
	shl.b32 	%r9, %r1, 2;
	mov.u32 	%r10, sdata;
	add.s32 	%r11, %r10, %r9;
	st.shared.f32 	[%r11], %f8;
	bar.sync 	0;
	setp.lt.u32 	%p2, %r3, 2;
	@%p2 bra 	$L__BB7_7;
	mov.b32 	%r19, 1;
$L__BB7_4:
	shl.b32 	%r6, %r19, 1;
	mul.lo.s32 	%r7, %r6, %r1;
	setp.ge.u32 	%p3, %r7, %r3;
	@%p3 bra 	$L__BB7_6;
	add.s32 	%r13, %r7, %r19;
	shl.b32 	%r14, %r13, 2;
	add.s32 	%r16, %r10, %r14;
	ld.shared.f32 	%f4, [%r16];
	shl.b32 	%r17, %r7, 2;
	add.s32 	%r18, %r10, %r17;
	ld.shared.f32 	%f5, [%r18];
	add.f32 	%f6, %f4, %f5;
	st.shared.f32 	[%r18], %f6;
$L__BB7_6:
	bar.sync 	0;
	setp.lt.u32 	%p4, %r6, %r3;
	mov.u32 	%r19, %r6;
	@%p4 bra 	$L__BB7_4;
$L__BB7_7:
	setp.ne.s32 	%p5, %r1, 0;
	@%p5 bra 	$L__BB7_9;
	ld.shared.f32 	%f7, [sdata];
	cvta.to.global.u64 	%rd6, %rd2;
	mul.wide.u32 	%rd7, %r2, 4;
	add.s64 	%rd8, %rd6, %rd7;
	st.global.f32 	[%rd8], %f7;
$L__BB7_9:
	ret;

}
	// .globl	_Z7reduce1ILj64EEvPfS0_j
.visible .entry _Z7reduce1ILj64EEvPfS0_j(
	.param .u64 .ptr .align 1 _Z7reduce1ILj64EEvPfS0_j_param_0,
	.param .u64 .ptr .align 1 _Z7reduce1ILj64EEvPfS0_j_param_1,
	.param .u32 _Z7reduce1ILj64EEvPfS0_j_param_2
)
{
	.reg .pred 	%p<6>;
	.reg .b32 	%r<20>;
	.reg .b32 	%f<9>;
	.reg .b64 	%rd<9>;

	ld.param.u64 	%rd1, [_Z7reduce1ILj64EEvPfS0_j_param_0];
	ld.param.u64 	%rd2, [_Z7reduce1ILj64EEvPfS0_j_param_1];
	ld.param.u32 	%r8, [_Z7reduce1ILj64EEvPfS0_j_param_2];
	mov.u32 	%r1, %tid.x;
	mov.u32 	%r2, %ctaid.x;
	mov.u32 	%r3, %ntid.x;
	mad.lo.s32 	%r4, %r2, %r3, %r1;
	setp.ge.u32 	%p1, %r4, %r8;
	mov.f32 	%f8, 0f00000000;
	@%p1 bra 	$L__BB8_2;
	cvta.to.global.u64 	%rd3, %rd1;
	mul.wide.u32 	%rd4, %r4, 4;
	add.s64 	%rd5, %rd3, %rd4;
	ld.global.f32 	%f8, [%rd5];
$L__BB8_2:
	shl.b32 	%r9, %r1, 2;
	mov.u32 	%r10, sdata;
	add.s32 	%r11, %r10, %r9;
	st.shared.f32 	[%r11], %f8;
	bar.sync 	0;
	setp.lt.u32 	%p2, %r3, 2;
	@%p2 bra 	$L__BB8_7;
	mov.b32 	%r19, 1;
$L__BB8_4:
	shl.b32 	%r6, %r19, 1;
	mul.lo.s32 	%r7, %r6, %r1;
	setp.ge.u32 	%p3, %r7, %r3;
	@%p3 bra 	$L__BB8_6;
	add.s32 	%r13, %r7, %r19;
	shl.b32 	%r14, %r13, 2;
	add.s32 	%r16, %r10, %r14;
	ld.shared.f32 	%f4, [%r16];
	shl.b32 	%r17, %r7, 2;
	add.s32 	%r18, %r10, %r17;
	ld.shared.f32 	%f5, [%r18];
	add.f32 	%f6, %f4, %f5;
	st.shared.f32 	[%r18], %f6;
$L__BB8_6:
	bar.sync 	0;
	setp.lt.u32 	%p4, %r6, %r3;
	mov.u32 	%r19, %r6;
	@%p4 bra 	$L__BB8_4;
$L__BB8_7:
	setp.ne.s32 	%p5, %r1, 0;
	@%p5 bra 	$L__BB8_9;
	ld.shared.f32 	%f7, [sdata];
	cvta.to.global.u64 	%rd6, %rd2;
	mul.wide.u32 	%rd7, %r2, 4;
	add.s64 	%rd8, %rd6, %rd7;
	st.global.f32 	[%rd8], %f7;
$L__BB8_9:
	ret;

}
	// .globl	_Z7reduce1ILj32EEvPfS0_j
.visible .entry _Z7reduce1ILj32EEvPfS0_j(
	.param .u64 .ptr .align 1 _Z7reduce1ILj32EEvPfS0_j_param_0,
	.param .u64 .ptr .align 1 _Z7reduce1ILj32EEvPfS0_j_param_1,
	.param .u32 _Z7reduce1ILj32EEvPfS0_j_param_2
)
{
	.reg .pred 	%p<6>;
	.reg .b32 	%r<20>;
	.reg .b32 	%f<9>;
	.reg .b64 	%rd<9>;

	ld.param.u64 	%rd1, [_Z7reduce1ILj32EEvPfS0_j_param_0];
	ld.param.u64 	%rd2, [_Z7reduce1ILj32EEvPfS0_j_param_1];
	ld.param.u32 	%r8, [_Z7reduce1ILj32EEvPfS0_j_param_2];
	mov.u32 	%r1, %tid.x;
	mov.u32 	%r2, %ctaid.x;
	mov.u32 	%r3, %ntid.x;
	mad.lo.s32 	%r4, %r2, %r3, %r1;
	setp.ge.u32 	%p1, %r4, %r8;
	mov.f32 	%f8, 0f00000000;
	@%p1 bra 	$L__BB9_2;
	cvta.to.global.u64 	%rd3, %rd1;
	mul.wide.u32 	%rd4, %r4, 4;
	add.s64 	%rd5, %rd3, %rd4;
	ld.global.f32 	%f8, [%rd5];
$L__BB9_2:
	shl.b32 	%r9, %r1, 2;
	mov.u32 	%r10, sdata;
	add.s32 	%r11, %r10, %r9;
	st.shared.f32 	[%r11], %f8;
	bar.sync 	0;
	setp.lt.u32 	%p2, %r3, 2;
	@%p2 bra 	$L__BB9_7;
	mov.b32 	%r19, 1;
$L__BB9_4:
	shl.b32 	%r6, %r19, 1;
	mul.lo.s32 	%r7, %r6, %r1;
	setp.ge.u32 	%p3, %r7, %r3;
	@%p3 bra 	$L__BB9_6;
	add.s32 	%r13, %r7, %r19;
	shl.b32 	%r14, %r13, 2;
	add.s32 	%r16, %r10, %r14;
	ld.shared.f32 	%f4, [%r16];
	shl.b32 	%r17, %r7, 2;
	add.s32 	%r18, %r10, %r17;
	ld.shared.f32 	%f5, [%r18];
	add.f32 	%f6, %f4, %f5;
	st.shared.f32 	[%r18], %f6;
$L__BB9_6:
	bar.sync 	0;
	setp.lt.u32 	%p4, %r6, %r3;
	mov.u32 	%r19, %r6;
	@%p4 bra 	$L__BB9_4;
$L__BB9_7:
	setp.ne.s32 	%p5, %r1, 0;
	@%p5 bra 	$L__BB9_9;
	ld.shared.f32 	%f7, [sdata];
	cvta.to.global.u64 	%rd6, %rd2;
	mul.wide.u32 	%rd7, %r2, 4;
	add.s64 	%rd8, %rd6, %rd7;
	st.global.f32 	[%rd8], %f7;
$L__BB9_9:
	ret;

}
	// .globl	_Z7reduce2ILj512EEvPfS0_j
.visible .entry _Z7reduce2ILj512EEvPfS0_j(
	.param .u64 .ptr .align 1 _Z7reduce2ILj512EEvPfS0_j_param_0,
	.param .u64 .ptr .align 1 _Z7reduce2ILj512EEvPfS0_j_param_1,
	.param .u32 _Z7reduce2ILj512EEvPfS0_j_param_2
)
{
	.reg .pred 	%p<6>;
	.reg .b32 	%r<14>;
	.reg .b32 	%f<9>;
	.reg .b64 	%rd<9>;

	ld.param.u64 	%rd1, [_Z7reduce2ILj512EEvPfS0_j_param_0];
	ld.param.u64 	%rd2, [_Z7reduce2ILj512EEvPfS0_j_param_1];
	ld.param.u32 	%r8, [_Z7reduce2ILj512EEvPfS0_j_param_2];
	mov.u32 	%r1, %tid.x;
	mov.u32 	%r2, %ctaid.x;
	mov.u32 	%r13, %ntid.x;
	mad.lo.s32 	%r4, %r2, %r13, %r1;
	setp.ge.u32 	%p1, %r4, %r8;
	mov.f32 	%f8, 0f00000000;
	@%p1 bra 	$L__BB10_2;
	cvta.to.global.u64 	%rd3, %rd1;
	mul.wide.u32 	%rd4, %r4, 4;
	add.s64 	%rd5, %rd3, %rd4;
	ld.global.f32 	%f8, [%rd5];
$L__BB10_2:
	shl.b32 	%r9, %r1, 2;
	mov.u32 	%r10, sdata;
	add.s32 	%r5, %r10, %r9;
	st.shared.f32 	[%r5], %f8;
	bar.sync 	0;
	setp.lt.u32 	%p2, %r13, 2;
	@%p2 bra 	$L__BB10_6;
$L__BB10_3:
	shr.u32 	%r7, %r13, 1;
	setp.ge.u32 	%p3, %r1, %r7;
	@%p3 bra 	$L__BB10_5;
	shl.b32 	%r11, %r7, 2;
	add.s32 	%r12, %r5, %r11;
	ld.shared.f32 	%f4, [%r12];
	ld.shared.f32 	%f5, [%r5];
	add.f32 	%f6, %f4, %f5;
	st.shared.f32 	[%r5], %f6;
$L__BB10_5:
	bar.sync 	0;
	setp.gt.u32 	%p4, %r13, 3;
	mov.u32 	%r13, %r7;
	@%p4 bra 	$L__BB10_3;
$L__BB10_6:
	setp.ne.s32 	%p5, %r1, 0;
	@%p5 bra 	$L__BB10_8;
	ld.shared.f32 	%f7, [sdata];
	cvta.to.global.u64 	%rd6, %rd2;
	mul.wide.u32 	%rd7, %r2, 4;
	add.s64 	%rd8, %rd6, %rd7;
	st.global.f32 	[%rd8], %f7;
$L__BB10_8:
	ret;

}
	// .globl	_Z7reduce2ILj256EEvPfS0_j
.visible .entry _Z7reduce2ILj256EEvPfS0_j(
	.param .u64 .ptr .align 1 _Z7reduce2ILj256EEvPfS0_j_param_0,
	.param .u64 .ptr .align 1 _Z7reduce2ILj256EEvPfS0_j_param_1,
	.param .u32 _Z7reduce2ILj256EEvPfS0_j_param_2
)
{
	.reg .pred 	%p<6>;
	.reg .b32 	%r<14>;
	.reg .b32 	%f<9>;
	.reg .b64 	%rd<9>;

	ld.param.u64 	%rd1, [_Z7reduce2ILj256EEvPfS0_j_param_0];
	ld.param.u64 	%rd2, [_Z7reduce2ILj256EEvPfS0_j_param_1];
	ld.param.u32 	%r8, [_Z7reduce2ILj256EEvPfS0_j_param_2];
	mov.u32 	%r1, %tid.x;
	mov.u32 	%r2, %ctaid.x;
	mov.u32 	%r13, %ntid.x;
	mad.lo.s32 	%r4, %r2, %r13, %r1;
	setp.ge.u32 	%p1, %r4, %r8;
	mov.f32 	%f8, 0f00000000;
	@%p1 bra 	$L__BB11_2;
	cvta.to.global.u64 	%rd3, %rd1;
	mul.wide.u32 	%rd4, %r4, 4;
	add.s64 	%rd5, %rd3, %rd4;
	ld.global.f32 	%f8, [%rd5];
$L__BB11_2:
	shl.b32 	%r9, %r1, 2;
	mov.u32 	%r10, sdata;
	add.s32 	%r5, %r10, %r9;
	st.shared.f32 	[%r5], %f8;
	bar.sync 	0;
	setp.lt.u32 	%p2, %r13, 2;
	@%p2 bra 	$L__BB11_6;
$L__BB11_3:
	shr.u32 	%r7, %r13, 1;
	setp.ge.u32 	%p3, %r1, %r7;
	@%p3 bra 	$L__BB11_5;
	shl.b32 	%r11, %r7, 2;
	add.s32 	%r12, %r5, %r11;
	ld.shared.f32 	%f4, [%r12];
	ld.shared.f32 	%f5, [%r5];
	add.f32 	%f6, %f4, %f5;
	st.shared.f32 	[%r5], %f6;
$L__BB11_5:
	bar.sync 	0;
	setp.gt.u32 	%p4, %r13, 3;
	mov.u32 	%r13, %r7;
	@%p4 bra 	$L__BB11_3;
$L__BB11_6:
	setp.ne.s32 	%p5, %r1, 0;
	@%p5 bra 	$L__BB11_8;
	ld.shared.f32 	%f7, [sdata];
	cvta.to.global.u64 	%rd6, %rd2;
	mul.wide.u32 	%rd7, %r2, 4;
	add.s64 	%rd8, %rd6, %rd7;
	st.global.f32 	[%rd8], %f7;
$L__BB11_8:
	ret;

}
	// .globl	_Z7reduce2ILj128EEvPfS0_j
.visible .entry _Z7reduce2ILj128EEvPfS0_j(
	.param .u64 .ptr .align 1 _Z7reduce2ILj128EEvPfS0_j_param_0,
	.param .u64 .ptr .align 1 _Z7reduce2ILj128EEvPfS0_j_param_1,
	.param .u32 _Z7reduce2ILj128EEvPfS0_j_param_2
)
{
	.reg .pred 	%p<6>;
	.reg .b32 	%r<14>;
	.reg .b32 	%f<9>;
	.reg .b64 	%rd<9>;

	ld.param.u64 	%rd1, [_Z7reduce2ILj128EEvPfS0_j_param_0];
	ld.param.u64 	%rd2, [_Z7reduce2ILj128EEvPfS0_j_param_1];
	ld.param.u32 	%r8, [_Z7reduce2ILj128EEvPfS0_j_param_2];
	mov.u32 	%r1, %tid.x;
	mov.u32 	%r2, %ctaid.x;
	mov.u32 	%r13, %ntid.x;
	mad.lo.s32 	%r4, %r2, %r13, %r1;
	setp.ge.u32 	%p1, %r4, %r8;
	mov.f32 	%f8, 0f00000000;
	@%p1 bra 	$L__BB12_2;
	cvta.to.global.u64 	%rd3, %rd1;
	mul.wide.u32 	%rd4, %r4, 4;
	add.s64 	%rd5, %rd3, %rd4;
	ld.global.f32 	%f8, [%rd5];
$L__BB12_2:
	shl.b32 	%r9, %r1, 2;
	mov.u32 	%r10, sdata;
	add.s32 	%r5, %r10, %r9;
	st.shared.f32 	[%r5], %f8;
	bar.sync 	0;
	setp.lt.u32 	%p2, %r13, 2;
	@%p2 bra 	$L__BB12_6;
$L__BB12_3:
	shr.u32 	%r7, %r13, 1;
	setp.ge.u32 	%p3, %r1, %r7;
	@%p3 bra 	$L__BB12_5;
	shl.b32 	%r11, %r7, 2;
	add.s32 	%r12, %r5, %r11;
	ld.shared.f32 	%f4, [%r12];
	ld.shared.f32 	%f5, [%r5];
	add.f32 	%f6, %f4, %f5;
	st.shared.f32 	[%r5], %f6;
$L__BB12_5:
	bar.sync 	0;
	setp.gt.u32 	%p4, %r13, 3;
	mov.u32 	%r13, %r7;
	@%p4 bra 	$L__BB12_3;
$L__BB12_6:
	setp.ne.s32 	%p5, %r1, 0;
	@%p5 bra 	$L__BB12_8;
	ld.shared.f32 	%f7, [sdata];
	cvta.to.global.u64 	%rd6, %rd2;
	mul.wide.u32 	%rd7, %r2, 4;
	add.s64 	%rd8, %rd6, %rd7;
	st.global.f32 	[%rd8], %f7;
$L__BB12_8:
	ret;

}
	// .globl	_Z7reduce2ILj64EEvPfS0_j
.visible .entry _Z7reduce2ILj64EEvPfS0_j(
	.param .u64 .ptr .align 1 _Z7reduce2ILj64EEvPfS0_j_param_0,
	.param .u64 .ptr .align 1 _Z7reduce2ILj64EEvPfS0_j_param_1,
	.param .u32 _Z7reduce2ILj64EEvPfS0_j_param_2
)
{
	.reg .pred 	%p<6>;
	.reg .b32 	%r<14>;
	.reg .b32 	%f<9>;
	.reg .b64 	%rd<9>;

	ld.param.u64 	%rd1, [_Z7reduce2ILj64EEvPfS0_j_param_0];
	ld.param.u64 	%rd2, [_Z7reduce2ILj64EEvPfS0_j_param_1];
	ld.param.u32 	%r8, [_Z7reduce2ILj64EEvPfS0_j_param_2];
	mov.u32 	%r1, %tid.x;
	mov.u32 	%r2, %ctaid.x;
	mov.u32 	%r13, %ntid.x;
	mad.lo.s32 	%r4, %r2, %r13, %r1;
	setp.ge.u32 	%p1, %r4, %r8;
	mov.f32 	%f8, 0f00000000;
	@%p1 bra 	$L__BB13_2;
	cvta.to.global.u64 	%rd3, %rd1;
	mul.wide.u32 	%rd4, %r4, 4;
	add.s64 	%rd5, %rd3, %rd4;
	ld.global.f32 	%f8, [%rd5];
$L__BB13_2:
	shl.b32 	%r9, %r1, 2;
	mov.u32 	%r10, sdata;
	add.s32 	%r5, %r10, %r9;
	st.shared.f32 	[%r5], %f8;
	bar.sync 	0;
	setp.lt.u32 	%p2, %r13, 2;
	@%p2 bra 	$L__BB13_6;
$L__BB13_3:
	shr.u32 	%r7, %r13, 1;
	setp.ge.u32 	%p3, %r1, %r7;
	@%p3 bra 	$L__BB13_5;
	shl.b32 	%r11, %r7, 2;
	add.s32 	%r12, %r5, %r11;
	ld.shared.f32 	%f4, [%r12];
	ld.shared.f32 	%f5, [%r5];
	add.f32 	%f6, %f4, %f5;
	st.shared.f32 	[%r5], %f6;
$L__BB13_5:
	bar.sync 	0;
	setp.gt.u32 	%p4, %r13, 3;
	mov.u32 	%r13, %r7;
	@%p4 bra 	$L__BB13_3;
$L__BB13_6:
	setp.ne.s32 	%p5, %r1, 0;
	@%p5 bra 	$L__BB13_8;
	ld.shared.f32 	%f7, [sdata];
	cvta.to.global.u64 	%rd6, %rd2;
	mul.wide.u32 	%rd7, %r2, 4;
	add.s64 	%rd8, %rd6, %rd7;
	st.global.f32 	[%rd8], %f7;
$L__BB13_8:
	ret;

}
	// .globl	_Z7reduce2ILj32EEvPfS0_j
.visible .entry _Z7reduce2ILj32EEvPfS0_j(
	.param .u64 .ptr .align 1 _Z7reduce2ILj32EEvPfS0_j_param_0,
	.param .u64 .ptr .align 1 _Z7reduce2ILj32EEvPfS0_j_param_1,
	.param .u32 _Z7reduce2ILj32EEvPfS0_j_param_2
)
{
	.reg .pred 	%p<6>;
	.reg .b32 	%r<14>;
	.reg .b32 	%f<9>;
	.reg .b64 	%rd<9>;

	ld.param.u64 	%rd1, [_Z7reduce2ILj32EEvPfS0_j_param_0];
	ld.param.u64 	%rd2, [_Z7reduce2ILj32EEvPfS0_j_param_1];
	ld.param.u32 	%r8, [_Z7reduce2ILj32EEvPfS0_j_param_2];
	mov.u32 	%r1, %tid.x;
	mov.u32 	%r2, %ctaid.x;
	mov.u32 	%r13, %ntid.x;
	mad.lo.s32 	%r4, %r2, %r13, %r1;
	setp.ge.u32 	%p1, %r4, %r8;
	mov.f32 	%f8, 0f00000000;
	@%p1 bra 	$L__BB14_2;
	cvta.to.global.u64 	%rd3, %rd1;
	mul.wide.u32 	%rd4, %r4, 4;
	add.s64 	%rd5, %rd3, %rd4;
	ld.global.f32 	%f8, [%rd5];
$L__BB14_2:
	shl.b32 	%r9, %r1, 2;
	mov.u32 	%r10, sdata;
	add.s32 	%r5, %r10, %r9;
	st.shared.f32 	[%r5], %f8;
	bar.sync 	0;
	setp.lt.u32 	%p2, %r13, 2;
	@%p2 bra 	$L__BB14_6;
$L__BB14_3:
	shr.u32 	%r7, %r13, 1;
	setp.ge.u32 	%p3, %r1, %r7;
	@%p3 bra 	$L__BB14_5;
	shl.b32 	%r11, %r7, 2;
	add.s32 	%r12, %r5, %r11;
	ld.shared.f32 	%f4, [%r12];
	ld.shared.f32 	%f5, [%r5];
	add.f32 	%f6, %f4, %f5;
	st.shared.f32 	[%r5], %f6;
$L__BB14_5:
	bar.sync 	0;
	setp.gt.u32 	%p4, %r13, 3;
	mov.u32 	%r13, %r7;
	@%p4 bra 	$L__BB14_3;
$L__BB14_6:
	setp.ne.s32 	%p5, %r1, 0;
	@%p5 bra 	$L__BB14_8;
	ld.shared.f32 	%f7, [sdata];
	cvta.to.global.u64 	%rd6, %rd2;
	mul.wide.u32 	%rd7, %r2, 4;
	add.s64 	%rd8, %rd6, %rd7;
	st.global.f32 	[%rd8], %f7;
$L__BB14_8:
	ret;

}
	// .globl	_Z7reduce3ILj512EEvPfS0_j
.visible .entry _Z7reduce3ILj512EEvPfS0_j(
	.param .u64 .ptr .align 1 _Z7reduce3ILj512EEvPfS0_j_param_0,
	.param .u64 .ptr .align 1 _Z7reduce3ILj512EEvPfS0_j_param_1,
	.param .u32 _Z7reduce3ILj512EEvPfS0_j_param_2
)
{
	.reg .pred 	%p<7>;
	.reg .b32 	%r<17>;
	.reg .b32 	%f<16>;
	.reg .b64 	%rd<11>;

	ld.param.u64 	%rd3, [_Z7reduce3ILj512EEvPfS0_j_param_0];
	ld.param.u64 	%rd2, [_Z7reduce3ILj512EEvPfS0_j_param_1];
	ld.param.u32 	%r9, [_Z7reduce3ILj512EEvPfS0_j_param_2];
	cvta.to.global.u64 	%rd1, %rd3;
	mov.u32 	%r1, %tid.x;
	mov.u32 	%r2, %ctaid.x;
	mov.u32 	%r16, %ntid.x;
	mul.lo.s32 	%r10, %r16, %r2;
	shl.b32 	%r11, %r10, 1;
	add.s32 	%r4, %r11, %r1;
	setp.ge.u32 	%p1, %r4, %r9;
	mov.f32 	%f13, 0f00000000;
	@%p1 bra 	$L__BB15_2;
	mul.wide.u32 	%rd4, %r4, 4;
	add.s64 	%rd5, %rd1, %rd4;
	ld.global.f32 	%f13, [%rd5];
$L__BB15_2:
	add.s32 	%r5, %r4, %r16;
	setp.ge.u32 	%p2, %r5, %r9;
	@%p2 bra 	$L__BB15_4;
	mul.wide.u32 	%rd6, %r5, 4;
	add.s64 	%rd7, %rd1, %rd6;
	ld.global.f32 	%f9, [%rd7];
	add.f32 	%f13, %f13, %f9;
$L__BB15_4:
	shl.b32 	%r12, %r1, 2;
	mov.u32 	%r13, sdata;
	add.s32 	%r6, %r13, %r12;
	st.shared.f32 	[%r6], %f13;
	bar.sync 	0;
	setp.lt.u32 	%p3, %r16, 2;
	@%p3 bra 	$L__BB15_8;
$L__BB15_5:
	shr.u32 	%r8, %r16, 1;
	setp.ge.u32 	%p4, %r1, %r8;
	@%p4 bra 	$L__BB15_7;
	shl.b32 	%r14, %r8, 2;
	add.s32 	%r15, %r6, %r14;
	ld.shared.f32 	%f10, [%r15];
	add.f32 	%f13, %f13, %f10;
	st.shared.f32 	[%r6], %f13;
$L__BB15_7:
	bar.sync 	0;
	setp.gt.u32 	%p5, %r16, 3;
	mov.u32 	%r16, %r8;
	@%p5 bra 	$L__BB15_5;
$L__BB15_8:
	setp.ne.s32 	%p6, %r1, 0;
	@%p6 bra 	$L__BB15_10;
	ld.shared.f32 	%f11, [sdata];
	cvta.to.global.u64 	%rd8, %rd2;
	mul.wide.u32 	%rd9, %r2, 4;
	add.s64 	%rd10, %rd8, %rd9;
	st.global.f32 	[%rd10], %f11;
$L__BB15_10:
	ret;

}
	// .globl	_Z7reduce3ILj256EEvPfS0_j
.visible .entry _Z7reduce3ILj256EEvPfS0_j(
	.param .u64 .ptr .align 1 _Z7reduce3ILj256EEvPfS0_j_param_0,
	.param .u64 .ptr .align 1 _Z7reduce3ILj256EEvPfS0_j_param_1,
	.param .u32 _Z7reduce3ILj256EEvPfS0_j_param_2
)
{
	.reg .pred 	%p<7>;
	.reg .b32 	%r<17>;
	.reg .b32 	%f<16>;
	.reg .b64 	%rd<11>;

	ld.param.u64 	%rd3, [_Z7reduce3ILj256EEvPfS0_j_param_0];
	ld.param.u64 	%rd2, [_Z7reduce3ILj256EEvPfS0_j_param_1];
	ld.param.u32 	%r9, [_Z7reduce3ILj256EEvPfS0_j_param_2];
	cvta.to.global.u64 	%rd1, %rd3;
	mov.u32 	%r1, %tid.x;
	mov.u32 	%r2, %ctaid.x;
	mov.u32 	%r16, %ntid.x;
	mul.lo.s32 	%r10, %r16, %r2;
	shl.b32 	%r11, %r10, 1;
	add.s32 	%r4, %r11, %r1;
	setp.ge.u32 	%p1, %r4, %r9;
	mov.f32 	%f13, 0f00000000;
	@%p1 bra 	$L__BB16_2;
	mul.wide.u32 	%rd4, %r4, 4;
	add.s64 	%rd5, %rd1, %rd4;
	ld.global.f32 	%f13, [%rd5];
$L__BB16_2:
	add.s32 	%r5, %r4, %r16;
	setp.ge.u32 	%p2, %r5, %r9;
	@%p2 bra 	$L__BB16_4;
	mul.wide.u32 	%rd6, %r5, 4;
	add.s64 	%rd7, %rd1, %rd6;
	ld.global.f32 	%f9, [%rd7];
	add.f32 	%f13, %f13, %f9;
$L__BB16_4:
	shl.b32 	%r12, %r1, 2;
	mov.u32 	%r13, sdata;
	add.s32 	%r6, %r13, %r12;
	st.shared.f32 	[%r6], %f13;
	bar.sync 	0;
	setp.lt.u32 	%p3, %r16, 2;
	@%p3 bra 	$L__BB16_8;
$L__BB16_5:
	shr.u32 	%r8, %r16, 1;
	setp.ge.u32 	%p4, %r1, %r8;
	@%p4 bra 	$L__BB16_7;
	shl.b32 	%r14, %r8, 2;
	add.s32 	%r15, %r6, %r14;
	ld.shared.f32 	%f10, [%r15];
	add.f32 	%f13, %f13, %f10;
	st.shared.f32 	[%r6], %f13;
$L__BB16_7:
	bar.sync 	0;
	setp.gt.u32 	%p5, %r16, 3;
	mov.u32 	%r16, %r8;
	@%p5 bra 	$L__BB16_5;
$L__BB16_8:
	setp.ne.s32 	%p6, %r1, 0;
	@%p6 bra 	$L__BB16_10;
	ld.shared.f32 	%f11, [sdata];
	cvta.to.global.u64 	%rd8, %rd2;
	mul.wide.u32 	%rd9, %r2, 4;
	add.s64 	%rd10, %rd8, %rd9;
	st.global.f32 	[%rd10], %f11;
$L__BB16_10:
	ret;

}
	// .globl	_Z7reduce3ILj128EEvPfS0_j
.visible .entry _Z7reduce3ILj128EEvPfS0_j(
	.param .u64 .ptr .align 1 _Z7reduce3ILj128EEvPfS0_j_param_0,
	.param .u64 .ptr .align 1 _Z7reduce3ILj128EEvPfS0_j_param_1,
	.param .u32 _Z7reduce3ILj128EEvPfS0_j_param_2
)
{
	.reg .pred 	%p<7>;
	.reg .b32 	%r<17>;
	.reg .b32 	%f<16>;
	.reg .b64 	%rd<11>;

	ld.param.u64 	%rd3, [_Z7reduce3ILj128EEvPfS0_j_param_0];
	ld.param.u64 	%rd2, [_Z7reduce3ILj128EEvPfS0_j_param_1];
	ld.param.u32 	%r9, [_Z7reduce3ILj128EEvPfS0_j_param_2];
	cvta.to.global.u64 	%rd1, %rd3;
	mov.u32 	%r1, %tid.x;
	mov.u32 	%r2, %ctaid.x;
	mov.u32 	%r16, %ntid.x;
	mul.lo.s32 	%r10, %r16, %r2;
	shl.b32 	%r11, %r10, 1;
	add.s32 	%r4, %r11, %r1;
	setp.ge.u32 	%p1, %r4, %r9;
	mov.f32 	%f13, 0f00000000;
	@%p1 bra 	$L__BB17_2;
	mul.wide.u32 	%rd4, %r4, 4;
	add.s64 	%rd5, %rd1, %rd4;
	ld.global.f32 	%f13, [%rd5];
$L__BB17_2:
	add.s32 	%r5, %r4, %r16;
	setp.ge.u32 	%p2, %r5, %r9;
	@%p2 bra 	$L__BB17_4;
	mul.wide.u32 	%rd6, %r5, 4;
	add.s64 	%rd7, %rd1, %rd6;
	ld.global.f32 	%f9, [%rd7];
	add.f32 	%f13, %f13, %f9;
$L__BB17_4:
	shl.b32 	%r12, %r1, 2;
	mov.u32 	%r13, sdata;
	add.s32 	%r6, %r13, %r12;
	st.shared.f32 	[%r6], %f13;
	bar.sync 	0;
	setp.lt.u32 	%p3, %r16, 2;
	@%p3 bra 	$L__BB17_8;
$L__BB17_5:
	shr.u32 	%r8, %r16, 1;
	setp.ge.u32 	%p4, %r1, %r8;
	@%p4 bra 	$L__BB17_7;
	shl.b32 	%r14, %r8, 2;
	add.s32 	%r15, %r6, %r14;
	ld.shared.f32 	%f10, [%r15];
	add.f32 	%f13, %f13, %f10;
	st.shared.f32 	[%r6], %f13;
$L__BB17_7:
	bar.sync 	0;
	setp.gt.u32 	%p5, %r16, 3;
	mov.u32 	%r16, %r8;
	@%p5 bra 	$L__BB17_5;
$L__BB17_8:
	setp.ne.s32 	%p6, %r1, 0;
	@%p6 bra 	$L__BB17_10;
	ld.shared.f32 	%f11, [sdata];
	cvta.to.global.u64 	%rd8, %rd2;
	mul.wide.u32 	%rd9, %r2, 4;
	add.s64 	%rd10, %rd8, %rd9;
	st.global.f32 	[%rd10], %f11;
$L__BB17_10:
	ret;

}
	// .globl	_Z7reduce3ILj64EEvPfS0_j
.visible .entry _Z7reduce3ILj64EEvPfS0_j(
	.param .u64 .ptr .align 1 _Z7reduce3ILj64EEvPfS0_j_param_0,
	.param .u64 .ptr .align 1 _Z7reduce3ILj64EEvPfS0_j_param_1,
	.param .u32 _Z7reduce3ILj64EEvPfS0_j_param_2
)
{
	.reg .pred 	%p<7>;
	.reg .b32 	%r<17>;
	.reg .b32 	%f<16>;
	.reg .b64 	%rd<11>;

	ld.param.u64 	%rd3, [_Z7reduce3ILj64EEvPfS0_j_param_0];
	ld.param.u64 	%rd2, [_Z7reduce3ILj64EEvPfS0_j_param_1];
	ld.param.u32 	%r9, [_Z7reduce3ILj64EEvPfS0_j_param_2];
	cvta.to.global.u64 	%rd1, %rd3;
	mov.u32 	%r1, %tid.x;
	mov.u32 	%r2, %ctaid.x;
	mov.u32 	%r16, %ntid.x;
	mul.lo.s32 	%r10, %r16, %r2;
	shl.b32 	%r11, %r10, 1;
	add.s32 	%r4, %r11, %r1;
	setp.ge.u32 	%p1, %r4, %r9;
	mov.f32 	%f13, 0f00000000;
	@%p1 bra 	$L__BB18_2;
	mul.wide.u32 	%rd4, %r4, 4;
	add.s64 	%rd5, %rd1, %rd4;
	ld.global.f32 	%f13, [%rd5];
$L__BB18_2:
	add.s32 	%r5, %r4, %r16;
	setp.ge.u32 	%p2, %r5, %r9;
	@%p2 bra 	$L__BB18_4;
	mul.wide.u32 	%rd6, %r5, 4;
	add.s64 	%rd7, %rd1, %rd6;
	ld.global.f32 	%f9, [%rd7];
	add.f32 	%f13, %f13, %f9;
$L__BB18_4:
	shl.b32 	%r12, %r1, 2;
	mov.u32 	%r13, sdata;
	add.s32 	%r6, %r13, %r12;
	st.shared.f32 	[%r6], %f13;
	bar.sync 	0;
	setp.lt.u32 	%p3, %r16, 2;
	@%p3 bra 	$L__BB18_8;
$L__BB18_5:
	shr.u32 	%r8, %r16, 1;
	setp.ge.u32 	%p4, %r1, %r8;
	@%p4 bra 	$L__BB18_7;
	shl.b32 	%r14, %r8, 2;
	add.s32 	%r15, %r6, %r14;
	ld.shared.f32 	%f10, [%r15];
	add.f32 	%f13, %f13, %f10;
	st.shared.f32 	[%r6], %f13;
$L__BB18_7:
	bar.sync 	0;
	setp.gt.u32 	%p5, %r16, 3;
	mov.u32 	%r16, %r8;
	@%p5 bra 	$L__BB18_5;
$L__BB18_8:
	setp.ne.s32 	%p6, %r1, 0;
	@%p6 bra 	$L__BB18_10;
	ld.shared.f32 	%f11, [sdata];
	cvta.to.global.u64 	%rd8, %rd2;
	mul.wide.u32 	%rd9, %r2, 4;
	add.s64 	%rd10, %rd8, %rd9;
	st.global.f32 	[%rd10], %f11;
$L__BB18_10:
	ret;

}
	// .globl	_Z7reduce3ILj32EEvPfS0_j
.visible .entry _Z7reduce3ILj32EEvPfS0_j(
	.param .u64 .ptr .align 1 _Z7reduce3ILj32EEvPfS0_j_param_0,
	.param .u64 .ptr .align 1 _Z7reduce3ILj32EEvPfS0_j_param_1,
	.param .u32 _Z7reduce3ILj32EEvPfS0_j_param_2
)
{
	.reg .pred 	%p<7>;
	.reg .b32 	%r<17>;
	.reg .b32 	%f<16>;
	.reg .b64 	%rd<11>;

	ld.param.u64 	%rd3, [_Z7reduce3ILj32EEvPfS0_j_param_0];
	ld.param.u64 	%rd2, [_Z7reduce3ILj32EEvPfS0_j_param_1];
	ld.param.u32 	%r9, [_Z7reduce3ILj32EEvPfS0_j_param_2];
	cvta.to.global.u64 	%rd1, %rd3;
	mov.u32 	%r1, %tid.x;
	mov.u32 	%r2, %ctaid.x;
	mov.u32 	%r16, %ntid.x;
	mul.lo.s32 	%r10, %r16, %r2;
	shl.b32 	%r11, %r10, 1;
	add.s32 	%r4, %r11, %r1;
	setp.ge.u32 	%p1, %r4, %r9;
	mov.f32 	%f13, 0f00000000;
	@%p1 bra 	$L__BB19_2;
	mul.wide.u32 	%rd4, %r4, 4;
	add.s64 	%rd5, %rd1, %rd4;
	ld.global.f32 	%f13, [%rd5];
$L__BB19_2:
	add.s32 	%r5, %r4, %r16;
	setp.ge.u32 	%p2, %r5, %r9;
	@%p2 bra 	$L__BB19_4;
	mul.wide.u32 	%rd6, %r5, 4;
	add.s64 	%rd7, %rd1, %rd6;
	ld.global.f32 	%f9, [%rd7];
	add.f32 	%f13, %f13, %f9;
$L__BB19_4:
	shl.b32 	%r12, %r1, 2;
	mov.u32 	%r13, sdata;
	add.s32 	%r6, %r13, %r12;
	st.shared.f32 	[%r6], %f13;
	bar.sync 	0;
	setp.lt.u32 	%p3, %r16, 2;
	@%p3 bra 	$L__BB19_8;
$L__BB19_5:
	shr.u32 	%r8, %r16, 1;
	setp.ge.u32 	%p4, %r1, %r8;
	@%p4 bra 	$L__BB19_7;
	shl.b32 	%r14, %r8, 2;
	add.s32 	%r15, %r6, %r14;
	ld.shared.f32 	%f10, [%r15];
	add.f32 	%f13, %f13, %f10;
	st.shared.f32 	[%r6], %f13;
$L__BB19_7:
	bar.sync 	0;
	setp.gt.u32 	%p5, %r16, 3;
	mov.u32 	%r16, %r8;
	@%p5 bra 	$L__BB19_5;
$L__BB19_8:
	setp.ne.s32 	%p6, %r1, 0;
	@%p6 bra 	$L__BB19_10;
	ld.shared.f32 	%f11, [sdata];
	cvta.to.global.u64 	%rd8, %rd2;
	mul.wide.u32 	%rd9, %r2, 4;
	add.s64 	%rd10, %rd8, %rd9;
	st.global.f32 	[%rd10], %f11;
$L__BB19_10:
	ret;

}
	// .globl	_Z7reduce4ILj512EEvPfS0_j
.visible .entry _Z7reduce4ILj512EEvPfS0_j(
	.param .u64 .ptr .align 1 _Z7reduce4ILj512EEvPfS0_j_param_0,
	.param .u64 .ptr .align 1 _Z7reduce4ILj512EEvPfS0_j_param_1,
	.param .u32 _Z7reduce4ILj512EEvPfS0_j_param_2
)
{
	.reg .pred 	%p<9>;
	.reg .b32 	%r<15>;
	.reg .b32 	%f<42>;
	.reg .b64 	%rd<11>;

	ld.param.u64 	%rd3, [_Z7reduce4ILj512EEvPfS0_j_param_0];
	ld.param.u64 	%rd2, [_Z7reduce4ILj512EEvPfS0_j_param_1];
	ld.param.u32 	%r9, [_Z7reduce4ILj512EEvPfS0_j_param_2];
	cvta.to.global.u64 	%rd1, %rd3;
	mov.u32 	%r1, %tid.x;
	mov.u32 	%r2, %ctaid.x;
	shl.b32 	%r10, %r2, 10;
	or.b32  	%r14, %r10, %r1;
	setp.ge.u32 	%p1, %r14, %r9;
	mov.f32 	%f37, 0f00000000;
	@%p1 bra 	$L__BB20_5;
	mov.u32 	%r11, %nctaid.x;
	shl.b32 	%r4, %r11, 10;
	mov.f32 	%f37, 0f00000000;
$L__BB20_2:
	mul.wide.u32 	%rd4, %r14, 4;
	add.s64 	%rd5, %rd1, %rd4;
	ld.global.f32 	%f12, [%rd5];
	add.f32 	%f37, %f37, %f12;
	add.s32 	%r6, %r14, 512;
	setp.ge.u32 	%p2, %r6, %r9;
	@%p2 bra 	$L__BB20_4;
	mul.wide.u32 	%rd6, %r6, 4;
	add.s64 	%rd7, %rd1, %rd6;
	ld.global.f32 	%f13, [%rd7];
	add.f32 	%f37, %f37, %f13;
$L__BB20_4:
	add.s32 	%r14, %r14, %r4;
	setp.lt.u32 	%p3, %r14, %r9;
	@%p3 bra 	$L__BB20_2;
$L__BB20_5:
	shl.b32 	%r12, %r1, 2;
	mov.u32 	%r13, sdata;
	add.s32 	%r8, %r13, %r12;
	st.shared.f32 	[%r8], %f37;
	bar.sync 	0;
	setp.gt.u32 	%p4, %r1, 255;
	@%p4 bra 	$L__BB20_7;
	ld.shared.f32 	%f14, [%r8+1024];
	add.f32 	%f37, %f37, %f14;
	st.shared.f32 	[%r8], %f37;
$L__BB20_7:
	bar.sync 	0;
	setp.gt.u32 	%p5, %r1, 127;
	@%p5 bra 	$L__BB20_9;
	ld.shared.f32 	%f15, [%r8+512];
	add.f32 	%f37, %f37, %f15;
	st.shared.f32 	[%r8], %f37;
$L__BB20_9:
	bar.sync 	0;
	setp.gt.u32 	%p6, %r1, 63;
	@%p6 bra 	$L__BB20_11;
	ld.shared.f32 	%f16, [%r8+256];
	add.f32 	%f17, %f37, %f16;
	st.shared.f32 	[%r8], %f17;
$L__BB20_11:
	bar.sync 	0;
	setp.gt.u32 	%p7, %r1, 31;
	@%p7 bra 	$L__BB20_14;
	ld.volatile.shared.f32 	%f18, [%r8+128];
	ld.volatile.shared.f32 	%f19, [%r8];
	add.f32 	%f20, %f18, %f19;
	st.volatile.shared.f32 	[%r8], %f20;
	ld.volatile.shared.f32 	%f21, [%r8+64];
	ld.volatile.shared.f32 	%f22, [%r8];
	add.f32 	%f23, %f21, %f22;
	st.volatile.shared.f32 	[%r8], %f23;
	ld.volatile.shared.f32 	%f24, [%r8+32];
	ld.volatile.shared.f32 	%f25, [%r8];
	add.f32 	%f26, %f24, %f25;
	st.volatile.shared.f32 	[%r8], %f26;
	ld.volatile.shared.f32 	%f27, [%r8+16];
	ld.volatile.shared.f32 	%f28, [%r8];
	add.f32 	%f29, %f27, %f28;
	st.volatile.shared.f32 	[%r8], %f29;
	ld.volatile.shared.f32 	%f30, [%r8+8];
	ld.volatile.shared.f32 	%f31, [%r8];
	add.f32 	%f32, %f30, %f31;
	st.volatile.shared.f32 	[%r8], %f32;
	ld.volatile.shared.f32 	%f33, [%r8+4];
	ld.volatile.shared.f32 	%f34, [%r8];
	add.f32 	%f35, %f33, %f34;
	st.volatile.shared.f32 	[%r8], %f35;
	setp.ne.s32 	%p8, %r1, 0;
	@%p8 bra 	$L__BB20_14;
	ld.shared.f32 	%f36, [sdata];
	cvta.to.global.u64 	%rd8, %rd2;
	mul.wide.u32 	%rd9, %r2, 4;
	add.s64 	%rd10, %rd8, %rd9;
	st.global.f32 	[%rd10], %f36;
$L__BB20_14:
	ret;

}
	// .globl	_Z7reduce4ILj256EEvPfS0_j
.visible .entry _Z7reduce4ILj256EEvPfS0_j(
	.param .u64 .ptr .align 1 _Z7reduce4ILj256EEvPfS0_j_param_0,
	.param .u64 .ptr .align 1 _Z7reduce4ILj256EEvPfS0_j_param_1,
	.param .u32 _Z7reduce4ILj256EEvPfS0_j_param_2
)
{
	.reg .pred 	%p<8>;
	.reg .b32 	%r<15>;
	.reg .b32 	%f<38>;
	.reg .b64 	%rd<11>;

	ld.param.u64 	%rd3, [_Z7reduce4ILj256EEvPfS0_j_param_0];
	ld.param.u64 	%rd2, [_Z7reduce4ILj256EEvPfS0_j_param_1];
	ld.param.u32 	%r9, [_Z7reduce4ILj256EEvPfS0_j_param_2];
	cvta.to.global.u64 	%rd1, %rd3;
	mov.u32 	%r1, %tid.x;
	mov.u32 	%r2, %ctaid.x;
	shl.b32 	%r10, %r2, 9;
	add.s32 	%r14, %r10, %r1;
	setp.ge.u32 	%p1, %r14, %r9;
	mov.f32 	%f34, 0f00000000;
	@%p1 bra 	$L__BB21_5;
	mov.u32 	%r11, %nctaid.x;
	shl.b32 	%r4, %r11, 9;
	mov.f32 	%f34, 0f00000000;
$L__BB21_2:
	mul.wide.u32 	%rd4, %r14, 4;
	add.s64 	%rd5, %rd1, %rd4;
	ld.global.f32 	%f10, [%rd5];
	add.f32 	%f34, %f34, %f10;
	add.s32 	%r6, %r14, 256;
	setp.ge.u32 	%p2, %r6, %r9;
	@%p2 bra 	$L__BB21_4;
	mul.wide.u32 	%rd6, %r6, 4;
	add.s64 	%rd7, %rd1, %rd6;
	ld.global.f32 	%f11, [%rd7];
	add.f32 	%f34, %f34, %f11;
$L__BB21_4:
	add.s32 	%r14, %r14, %r4;
	setp.lt.u32 	%p3, %r14, %r9;
	@%p3 bra 	$L__BB21_2;
$L__BB21_5:
	shl.b32 	%r12, %r1, 2;
	mov.u32 	%r13, sdata;
	add.s32 	%r8, %r13, %r12;
	st.shared.f32 	[%r8], %f34;
	bar.sync 	0;
	setp.gt.u32 	%p4, %r1, 127;
	@%p4 bra 	$L__BB21_7;
	ld.shared.f32 	%f12, [%r8+512];
	add.f32 	%f34, %f34, %f12;
	st.shared.f32 	[%r8], %f34;
$L__BB21_7:
	bar.sync 	0;
	setp.gt.u32 	%p5, %r1, 63;
	@%p5 bra 	$L__BB21_9;
	ld.shared.f32 	%f13, [%r8+256];
	add.f32 	%f14, %f34, %f13;
	st.shared.f32 	[%r8], %f14;
$L__BB21_9:
	bar.sync 	0;
	setp.gt.u32 	%p6, %r1, 31;
	@%p6 bra 	$L__BB21_12;
	ld.volatile.shared.f32 	%f15, [%r8+128];
	ld.volatile.shared.f32 	%f16, [%r8];
	add.f32 	%f17, %f15, %f16;
	st.volatile.shared.f32 	[%r8], %f17;
	ld.volatile.shared.f32 	%f18, [%r8+64];
	ld.volatile.shared.f32 	%f19, [%r8];
	add.f32 	%f20, %f18, %f19;
	st.volatile.shared.f32 	[%r8], %f20;
	ld.volatile.shared.f32 	%f21, [%r8+32];
	ld.volatile.shared.f32 	%f22, [%r8];
	add.f32 	%f23, %f21, %f22;
	st.volatile.shared.f32 	[%r8], %f23;
	ld.volatile.shared.f32 	%f24, [%r8+16];
	ld.volatile.shared.f32 	%f25, [%r8];
	add.f32 	%f26, %f24, %f25;
	st.volatile.shared.f32 	[%r8], %f26;
	ld.volatile.shared.f32 	%f27, [%r8+8];
	ld.volatile.shared.f32 	%f28, [%r8];
	add.f32 	%f29, %f27, %f28;
	st.volatile.shared.f32 	[%r8], %f29;
	ld.volatile.shared.f32 	%f30, [%r8+4];
	ld.volatile.shared.f32 	%f31, [%r8];
	add.f32 	%f32, %f30, %f31;
	st.volatile.shared.f32 	[%r8], %f32;
	setp.ne.s32 	%p7, %r1, 0;
	@%p7 bra 	$L__BB21_12;
	ld.shared.f32 	%f33, [sdata];
	cvta.to.global.u64 	%rd8, %rd2;
	mul.wide.u32 	%rd9, %r2, 4;
	add.s64 	%rd10, %rd8, %rd9;
	st.global.f32 	[%rd10], %f33;
$L__BB21_12:
	ret;

}
	// .globl	_Z7reduce4ILj128EEvPfS0_j
.visible .entry _Z7reduce4ILj128EEvPfS0_j(
	.param .u64 .ptr .align 1 _Z7reduce4ILj128EEvPfS0_j_param_0,
	.param .u64 .ptr .align 1 _Z7reduce4ILj128EEvPfS0_j_param_1,
	.param .u32 _Z7reduce4ILj128EEvPfS0_j_param_2
)
{
	.reg .pred 	%p<7>;
	.reg .b32 	%r<15>;
	.reg .b32 	%f<34>;
	.reg .b64 	%rd<11>;

	ld.param.u64 	%rd3, [_Z7reduce4ILj128EEvPfS0_j_param_0];
	ld.param.u64 	%rd2, [_Z7reduce4ILj128EEvPfS0_j_param_1];
	ld.param.u32 	%r9, [_Z7reduce4ILj128EEvPfS0_j_param_2];
	cvta.to.global.u64 	%rd1, %rd3;
	mov.u32 	%r1, %tid.x;
	mov.u32 	%r2, %ctaid.x;
	shl.b32 	%r10, %r2, 8;
	add.s32 	%r14, %r10, %r1;
	setp.ge.u32 	%p1, %r14, %r9;
	mov.f32 	%f31, 0f00000000;
	@%p1 bra 	$L__BB22_5;
	mov.u32 	%r11, %nctaid.x;
	shl.b32 	%r4, %r11, 8;
	mov.f32 	%f31, 0f00000000;
$L__BB22_2:
	mul.wide.u32 	%rd4, %r14, 4;
	add.s64 	%rd5, %rd1, %rd4;
	ld.global.f32 	%f8, [%rd5];
	add.f32 	%f31, %f31, %f8;
	add.s32 	%r6, %r14, 128;
	setp.ge.u32 	%p2, %r6, %r9;
	@%p2 bra 	$L__BB22_4;
	mul.wide.u32 	%rd6, %r6, 4;
	add.s64 	%rd7, %rd1, %rd6;
	ld.global.f32 	%f9, [%rd7];
	add.f32 	%f31, %f31, %f9;
$L__BB22_4:
	add.s32 	%r14, %r14, %r4;
	setp.lt.u32 	%p3, %r14, %r9;
	@%p3 bra 	$L__BB22_2;
$L__BB22_5:
	shl.b32 	%r12, %r1, 2;
	mov.u32 	%r13, sdata;
	add.s32 	%r8, %r13, %r12;
	st.shared.f32 	[%r8], %f31;
	bar.sync 	0;
	setp.gt.u32 	%p4, %r1, 63;
	@%p4 bra 	$L__BB22_7;
	ld.shared.f32 	%f10, [%r8+256];
	add.f32 	%f11, %f31, %f10;
	st.shared.f32 	[%r8], %f11;
$L__BB22_7:
	bar.sync 	0;
	setp.gt.u32 	%p5, %r1, 31;
	@%p5 bra 	$L__BB22_10;
	ld.volatile.shared.f32 	%f12, [%r8+128];
	ld.volatile.shared.f32 	%f13, [%r8];
	add.f32 	%f14, %f12, %f13;
	st.volatile.shared.f32 	[%r8], %f14;
	ld.volatile.shared.f32 	%f15, [%r8+64];
	ld.volatile.shared.f32 	%f16, [%r8];
	add.f32 	%f17, %f15, %f16;
	st.volatile.shared.f32 	[%r8], %f17;
	ld.volatile.shared.f32 	%f18, [%r8+32];
	ld.volatile.shared.f32 	%f19, [%r8];
	add.f32 	%f20, %f18, %f19;
	st.volatile.shared.f32 	[%r8], %f20;
	ld.volatile.shared.f32 	%f21, [%r8+16];
	ld.volatile.shared.f32 	%f22, [%r8];
	add.f32 	%f23, %f21, %f22;
	st.volatile.shared.f32 	[%r8], %f23;
	ld.volatile.shared.f32 	%f24, [%r8+8];
	ld.volatile.shared.f32 	%f25, [%r8];
	add.f32 	%f26, %f24, %f25;
	st.volatile.shared.f32 	[%r8], %f26;
	ld.volatile.shared.f32 	%f27, [%r8+4];
	ld.volatile.shared.f32 	%f28, [%r8];
	add.f32 	%f29, %f27, %f28;
	st.volatile.shared.f32 	[%r8], %f29;
	setp.ne.s32 	%p6, %r1, 0;
	@%p6 bra 	$L__BB22_10;
	ld.shared.f32 	%f30, [sdata];
	cvta.to.global.u64 	%rd8, %rd2;
	mul.wide.u32 	%rd9, %r2, 4;
	add.s64 	%rd10, %rd8, %rd9;
	st.global.f32 	[%rd10], %f30;
$L__BB22_10:
	ret;

}
	// .globl	_Z7reduce4ILj64EEvPfS0_j
.visible .entry _Z7reduce4ILj64EEvPfS0_j(
	.param .u64 .ptr .align 1 _Z7reduce4ILj64EEvPfS0_j_param_0,
	.param .u64 .ptr .align 1 _Z7reduce4ILj64EEvPfS0_j_param_1,
	.param .u32 _Z7reduce4ILj64EEvPfS0_j_param_2
)
{
	.reg .pred 	%p<6>;
	.reg .b32 	%r<15>;
	.reg .b32 	%f<32>;
	.reg .b64 	%rd<11>;

	ld.param.u64 	%rd3, [_Z7reduce4ILj64EEvPfS0_j_param_0];
	ld.param.u64 	%rd2, [_Z7reduce4ILj64EEvPfS0_j_param_1];
	ld.param.u32 	%r9, [_Z7reduce4ILj64EEvPfS0_j_param_2];
	cvta.to.global.u64 	%rd1, %rd3;
	mov.u32 	%r1, %tid.x;
	mov.u32 	%r2, %ctaid.x;
	shl.b32 	%r10, %r2, 7;
	add.s32 	%r14, %r10, %r1;
	setp.ge.u32 	%p1, %r14, %r9;
	mov.f32 	%f29, 0f00000000;
	@%p1 bra 	$L__BB23_5;
	mov.u32 	%r11, %nctaid.x;
	shl.b32 	%r4, %r11, 7;
	mov.f32 	%f29, 0f00000000;
$L__BB23_2:
	mul.wide.u32 	%rd4, %r14, 4;
	add.s64 	%rd5, %rd1, %rd4;
	ld.global.f32 	%f8, [%rd5];
	add.f32 	%f29, %f29, %f8;
	add.s32 	%r6, %r14, 64;
	setp.ge.u32 	%p2, %r6, %r9;
	@%p2 bra 	$L__BB23_4;
	mul.wide.u32 	%rd6, %r6, 4;
	add.s64 	%rd7, %rd1, %rd6;
	ld.global.f32 	%f9, [%rd7];
	add.f32 	%f29, %f29, %f9;
$L__BB23_4:
	add.s32 	%r14, %r14, %r4;
	setp.lt.u32 	%p3, %r14, %r9;
	@%p3 bra 	$L__BB23_2;
$L__BB23_5:
	shl.b32 	%r12, %r1, 2;
	mov.u32 	%r13, sdata;
	add.s32 	%r8, %r13, %r12;
	st.shared.f32 	[%r8], %f29;
	bar.sync 	0;
	setp.gt.u32 	%p4, %r1, 31;
	@%p4 bra 	$L__BB23_8;
	ld.volatile.shared.f32 	%f10, [%r8+128];
	ld.volatile.shared.f32 	%f11, [%r8];
	add.f32 	%f12, %f10, %f11;
	st.volatile.shared.f32 	[%r8], %f12;
	ld.volatile.shared.f32 	%f13, [%r8+64];
	ld.volatile.shared.f32 	%f14, [%r8];
	add.f32 	%f15, %f13, %f14;
	st.volatile.shared.f32 	[%r8], %f15;
	ld.volatile.shared.f32 	%f16, [%r8+32];
	ld.volatile.shared.f32 	%f17, [%r8];
	add.f32 	%f18, %f16, %f17;
	st.volatile.shared.f32 	[%r8], %f18;
	ld.volatile.shared.f32 	%f19, [%r8+16];
	ld.volatile.shared.f32 	%f20, [%r8];
	add.f32 	%f21, %f19, %f20;
	st.volatile.shared.f32 	[%r8], %f21;
	ld.volatile.shared.f32 	%f22, [%r8+8];
	ld.volatile.shared.f32 	%f23, [%r8];
	add.f32 	%f24, %f22, %f23;
	st.volatile.shared.f32 	[%r8], %f24;
	ld.volatile.shared.f32 	%f25, [%r8+4];
	ld.volatile.shared.f32 	%f26, [%r8];
	add.f32 	%f27, %f25, %f26;
	st.volatile.shared.f32 	[%r8], %f27;
	setp.ne.s32 	%p5, %r1, 0;
	@%p5 bra 	$L__BB23_8;
	ld.shared.f32 	%f28, [sdata];
	cvta.to.global.u64 	%rd8, %rd2;
	mul.wide.u32 	%rd9, %r2, 4;
	add.s64 	%rd10, %rd8, %rd9;
	st.global.f32 	[%rd10], %f28;
$L__BB23_8:
	ret;

}
	// .globl	_Z7reduce4ILj32EEvPfS0_j
.visible .entry _Z7reduce4ILj32EEvPfS0_j(
	.param .u64 .ptr .align 1 _Z7reduce4ILj32EEvPfS0_j_param_0,
	.param .u64 .ptr .align 1 _Z7reduce4ILj32EEvPfS0_j_param_1,
	.param .u32 _Z7reduce4ILj32EEvPfS0_j_param_2
)
{
	.reg .pred 	%p<6>;
	.reg .b32 	%r<15>;
	.reg .b32 	%f<29>;
	.reg .b64 	%rd<11>;

	ld.param.u64 	%rd3, [_Z7reduce4ILj32EEvPfS0_j_param_0];
	ld.param.u64 	%rd2, [_Z7reduce4ILj32EEvPfS0_j_param_1];
	ld.param.u32 	%r9, [_Z7reduce4ILj32EEvPfS0_j_param_2];
	cvta.to.global.u64 	%rd1, %rd3;
	mov.u32 	%r1, %tid.x;
	mov.u32 	%r2, %ctaid.x;
	shl.b32 	%r10, %r2, 6;
	add.s32 	%r14, %r10, %r1;
	setp.ge.u32 	%p1, %r14, %r9;
	mov.f32 	%f26, 0f00000000;
	@%p1 bra 	$L__BB24_5;
	mov.u32 	%r11, %nctaid.x;
	shl.b32 	%r4, %r11, 6;
	mov.f32 	%f26, 0f00000000;
$L__BB24_2:
	mul.wide.u32 	%rd4, %r14, 4;
	add.s64 	%rd5, %rd1, %rd4;
	ld.global.f32 	%f8, [%rd5];
	add.f32 	%f26, %f26, %f8;
	add.s32 	%r6, %r14, 32;
	setp.ge.u32 	%p2, %r6, %r9;
	@%p2 bra 	$L__BB24_4;
	mul.wide.u32 	%rd6, %r6, 4;
	add.s64 	%rd7, %rd1, %rd6;
	ld.global.f32 	%f9, [%rd7];
	add.f32 	%f26, %f26, %f9;
$L__BB24_4:
	add.s32 	%r14, %r14, %r4;
	setp.lt.u32 	%p3, %r14, %r9;
	@%p3 bra 	$L__BB24_2;
$L__BB24_5:
	shl.b32 	%r12, %r1, 2;
	mov.u32 	%r13, sdata;
	add.s32 	%r8, %r13, %r12;
	st.shared.f32 	[%r8], %f26;
	bar.sync 	0;
	setp.gt.u32 	%p4, %r1, 31;
	@%p4 bra 	$L__BB24_8;
	ld.volatile.shared.f32 	%f10, [%r8+64];
	ld.volatile.shared.f32 	%f11, [%r8];
	add.f32 	%f12, %f10, %f11;
	st.volatile.shared.f32 	[%r8], %f12;
	ld.volatile.shared.f32 	%f13, [%r8+32];
	ld.volatile.shared.f32 	%f14, [%r8];
	add.f32 	%f15, %f13, %f14;
	st.volatile.shared.f32 	[%r8], %f15;
	ld.volatile.shared.f32 	%f16, [%r8+16];
	ld.volatile.shared.f32 	%f17, [%r8];
	add.f32 	%f18, %f16, %f17;
	st.volatile.shared.f32 	[%r8], %f18;
	ld.volatile.shared.f32 	%f19, [%r8+8];
	ld.volatile.shared.f32 	%f20, [%r8];
	add.f32 	%f21, %f19, %f20;
	st.volatile.shared.f32 	[%r8], %f21;
	ld.volatile.shared.f32 	%f22, [%r8+4];
	ld.volatile.shared.f32 	%f23, [%r8];
	add.f32 	%f24, %f22, %f23;
	st.volatile.shared.f32 	[%r8], %f24;
	setp.ne.s32 	%p5, %r1, 0;
	@%p5 bra 	$L__BB24_8;
	ld.shared.f32 	%f25, [sdata];
	cvta.to.global.u64 	%rd8, %rd2;
	mul.wide.u32 	%rd9, %r2, 4;
	add.s64 	%rd10, %rd8, %rd9;
	st.global.f32 	[%rd10], %f25;
$L__BB24_8:
	ret;

}
	// .globl	_Z7reduce5ILj512EEvPfS0_j
.visible .entry _Z7reduce5ILj512EEvPfS0_j(
	.param .u64 .ptr .align 1 _Z7reduce5ILj512EEvPfS0_j_param_0,
	.param .u64 .ptr .align 1 _Z7reduce5ILj512EEvPfS0_j_param_1,
	.param .u32 _Z7reduce5ILj512EEvPfS0_j_param_2
)
{
	.reg .pred 	%p<9>;
	.reg .b32 	%r<15>;
	.reg .b32 	%f<38>;
	.reg .b64 	%rd<11>;

	ld.param.u64 	%rd3, [_Z7reduce5ILj512EEvPfS0_j_param_0];
	ld.param.u64 	%rd2, [_Z7reduce5ILj512EEvPfS0_j_param_1];
	ld.param.u32 	%r9, [_Z7reduce5ILj512EEvPfS0_j_param_2];
	cvta.to.global.u64 	%rd1, %rd3;
	mov.u32 	%r1, %tid.x;
	mov.u32 	%r2, %ctaid.x;
	shl.b32 	%r10, %r2, 10;
	or.b32  	%r14, %r10, %r1;
	setp.ge.u32 	%p1, %r14, %r9;
	mov.f32 	%f32, 0f00000000;
	@%p1 bra 	$L__BB25_5;
	mov.u32 	%r11, %nctaid.x;
	shl.b32 	%r4, %r11, 10;
	mov.f32 	%f32, 0f00000000;
$L__BB25_2:
	mul.wide.u32 	%rd4, %r14, 4;
	add.s64 	%rd5, %rd1, %rd4;
	ld.global.f32 	%f14, [%rd5];
	add.f32 	%f32, %f32, %f14;
	add.s32 	%r6, %r14, 512;
	setp.ge.u32 	%p2, %r6, %r9;
	@%p2 bra 	$L__BB25_4;
	mul.wide.u32 	%rd6, %r6, 4;
	add.s64 	%rd7, %rd1, %rd6;
	ld.global.f32 	%f15, [%rd7];
	add.f32 	%f32, %f32, %f15;
$L__BB25_4:
	add.s32 	%r14, %r14, %r4;
	setp.lt.u32 	%p3, %r14, %r9;
	@%p3 bra 	$L__BB25_2;
$L__BB25_5:
	shl.b32 	%r12, %r1, 2;
	mov.u32 	%r13, sdata;
	add.s32 	%r8, %r13, %r12;
	st.shared.f32 	[%r8], %f32;
	bar.sync 	0;
	setp.gt.u32 	%p4, %r1, 255;
	@%p4 bra 	$L__BB25_7;
	ld.shared.f32 	%f16, [%r8+1024];
	add.f32 	%f32, %f32, %f16;
	st.shared.f32 	[%r8], %f32;
$L__BB25_7:
	bar.sync 	0;
	setp.gt.u32 	%p5, %r1, 127;
	@%p5 bra 	$L__BB25_9;
	ld.shared.f32 	%f17, [%r8+512];
	add.f32 	%f32, %f32, %f17;
	st.shared.f32 	[%r8], %f32;
$L__BB25_9:
	bar.sync 	0;
	setp.gt.u32 	%p6, %r1, 63;
	@%p6 bra 	$L__BB25_11;
	ld.shared.f32 	%f18, [%r8+256];
	add.f32 	%f32, %f32, %f18;
	st.shared.f32 	[%r8], %f32;
$L__BB25_11:
	bar.sync 	0;
	setp.gt.u32 	%p7, %r1, 31;
	@%p7 bra 	$L__BB25_14;
	ld.volatile.shared.f32 	%f19, [%r8+128];
	add.f32 	%f20, %f32, %f19;
	st.volatile.shared.f32 	[%r8], %f20;
	ld.volatile.shared.f32 	%f21, [%r8+64];
	add.f32 	%f22, %f20, %f21;
	st.volatile.shared.f32 	[%r8], %f22;
	ld.volatile.shared.f32 	%f23, [%r8+32];
	add.f32 	%f24, %f22, %f23;
	st.volatile.shared.f32 	[%r8], %f24;
	ld.volatile.shared.f32 	%f25, [%r8+16];
	add.f32 	%f26, %f24, %f25;
	st.volatile.shared.f32 	[%r8], %f26;
	ld.volatile.shared.f32 	%f27, [%r8+8];
	add.f32 	%f28, %f26, %f27;
	st.volatile.shared.f32 	[%r8], %f28;
	ld.volatile.shared.f32 	%f29, [%r8+4];
	add.f32 	%f30, %f28, %f29;
	st.volatile.shared.f32 	[%r8], %f30;
	setp.ne.s32 	%p8, %r1, 0;
	@%p8 bra 	$L__BB25_14;
	ld.shared.f32 	%f31, [sdata];
	cvta.to.global.u64 	%rd8, %rd2;
	mul.wide.u32 	%rd9, %r2, 4;
	add.s64 	%rd10, %rd8, %rd9;
	st.global.f32 	[%rd10], %f31;
$L__BB25_14:
	ret;

}
	// .globl	_Z7reduce5ILj256EEvPfS0_j
.visible .entry _Z7reduce5ILj256EEvPfS0_j(
	.param .u64 .ptr .align 1 _Z7reduce5ILj256EEvPfS0_j_param_0,
	.param .u64 .ptr .align 1 _Z7reduce5ILj256EEvPfS0_j_param_1,
	.param .u32 _Z7reduce5ILj256EEvPfS0_j_param_2
)
{
	.reg .pred 	%p<8>;
	.reg .b32 	%r<15>;
	.reg .b32 	%f<34>;
	.reg .b64 	%rd<11>;

	ld.param.u64 	%rd3, [_Z7reduce5ILj256EEvPfS0_j_param_0];
	ld.param.u64 	%rd2, [_Z7reduce5ILj256EEvPfS0_j_param_1];
	ld.param.u32 	%r9, [_Z7reduce5ILj256EEvPfS0_j_param_2];
	cvta.to.global.u64 	%rd1, %rd3;
	mov.u32 	%r1, %tid.x;
	mov.u32 	%r2, %ctaid.x;
	shl.b32 	%r10, %r2, 9;
	add.s32 	%r14, %r10, %r1;
	setp.ge.u32 	%p1, %r14, %r9;
	mov.f32 	%f29, 0f00000000;
	@%p1 bra 	$L__BB26_5;
	mov.u32 	%r11, %nctaid.x;
	shl.b32 	%r4, %r11, 9;
	mov.f32 	%f29, 0f00000000;
$L__BB26_2:
	mul.wide.u32 	%rd4, %r14, 4;
	add.s64 	%rd5, %rd1, %rd4;
	ld.global.f32 	%f12, [%rd5];
	add.f32 	%f29, %f29, %f12;
	add.s32 	%r6, %r14, 256;
	setp.ge.u32 	%p2, %r6, %r9;
	@%p2 bra 	$L__BB26_4;
	mul.wide.u32 	%rd6, %r6, 4;
	add.s64 	%rd7, %rd1, %rd6;
	ld.global.f32 	%f13, [%rd7];
	add.f32 	%f29, %f29, %f13;
$L__BB26_4:
	add.s32 	%r14, %r14, %r4;
	setp.lt.u32 	%p3, %r14, %r9;
	@%p3 bra 	$L__BB26_2;
$L__BB26_5:
	shl.b32 	%r12, %r1, 2;
	mov.u32 	%r13, sdata;
	add.s32 	%r8, %r13, %r12;
	st.shared.f32 	[%r8], %f29;
	bar.sync 	0;
	setp.gt.u32 	%p4, %r1, 127;
	@%p4 bra 	$L__BB26_7;
	ld.shared.f32 	%f14, [%r8+512];
	add.f32 	%f29, %f29, %f14;
	st.shared.f32 	[%r8], %f29;
$L__BB26_7:
	bar.sync 	0;
	setp.gt.u32 	%p5, %r1, 63;
	@%p5 bra 	$L__BB26_9;
	ld.shared.f32 	%f15, [%r8+256];
	add.f32 	%f29, %f29, %f15;
	st.shared.f32 	[%r8], %f29;
$L__BB26_9:
	bar.sync 	0;
	setp.gt.u32 	%p6, %r1, 31;
	@%p6 bra 	$L__BB26_12;
	ld.volatile.shared.f32 	%f16, [%r8+128];
	add.f32 	%f17, %f29, %f16;
	st.volatile.shared.f32 	[%r8], %f17;
	ld.volatile.shared.f32 	%f18, [%r8+64];
	add.f32 	%f19, %f17, %f18;
	st.volatile.shared.f32 	[%r8], %f19;
	ld.volatile.shared.f32 	%f20, [%r8+32];
	add.f32 	%f21, %f19, %f20;
	st.volatile.shared.f32 	[%r8], %f21;
	ld.volatile.shared.f32 	%f22, [%r8+16];
	add.f32 	%f23, %f21, %f22;
	st.volatile.shared.f32 	[%r8], %f23;
	ld.volatile.shared.f32 	%f24, [%r8+8];
	add.f32 	%f25, %f23, %f24;
	st.volatile.shared.f32 	[%r8], %f25;
	ld.volatile.shared.f32 	%f26, [%r8+4];
	add.f32 	%f27, %f25, %f26;
	st.volatile.shared.f32 	[%r8], %f27;
	setp.ne.s32 	%p7, %r1, 0;
	@%p7 bra 	$L__BB26_12;
	ld.shared.f32 	%f28, [sdata];
	cvta.to.global.u64 	%rd8, %rd2;
	mul.wide.u32 	%rd9, %r2, 4;
	add.s64 	%rd10, %rd8, %rd9;
	st.global.f32 	[%rd10], %f28;
$L__BB26_12:
	ret;

}
	// .globl	_Z7reduce5ILj128EEvPfS0_j
.visible .entry _Z7reduce5ILj128EEvPfS0_j(
	.param .u64 .ptr .align 1 _Z7reduce5ILj128EEvPfS0_j_param_0,
	.param .u64 .ptr .align 1 _Z7reduce5ILj128EEvPfS0_j_param_1,
	.param .u32 _Z7reduce5ILj128EEvPfS0_j_param_2
)
{
	.reg .pred 	%p<7>;
	.reg .b32 	%r<15>;
	.reg .b32 	%f<30>;
	.reg .b64 	%rd<11>;

	ld.param.u64 	%rd3, [_Z7reduce5ILj128EEvPfS0_j_param_0];
	ld.param.u64 	%rd2, [_Z7reduce5ILj128EEvPfS0_j_param_1];
	ld.param.u32 	%r9, [_Z7reduce5ILj128EEvPfS0_j_param_2];
	cvta.to.global.u64 	%rd1, %rd3;
	mov.u32 	%r1, %tid.x;
	mov.u32 	%r2, %ctaid.x;
	shl.b32 	%r10, %r2, 8;
	add.s32 	%r14, %r10, %r1;
	setp.ge.u32 	%p1, %r14, %r9;
	mov.f32 	%f26, 0f00000000;
	@%p1 bra 	$L__BB27_5;
	mov.u32 	%r11, %nctaid.x;
	shl.b32 	%r4, %r11, 8;
	mov.f32 	%f26, 0f00000000;
$L__BB27_2:
	mul.wide.u32 	%rd4, %r14, 4;
	add.s64 	%rd5, %rd1, %rd4;
	ld.global.f32 	%f10, [%rd5];
	add.f32 	%f26, %f26, %f10;
	add.s32 	%r6, %r14, 128;
	setp.ge.u32 	%p2, %r6, %r9;
	@%p2 bra 	$L__BB27_4;
	mul.wide.u32 	%rd6, %r6, 4;
	add.s64 	%rd7, %rd1, %rd6;
	ld.global.f32 	%f11, [%rd7];
	add.f32 	%f26, %f26, %f11;
$L__BB27_4:
	add.s32 	%r14, %r14, %r4;
	setp.lt.u32 	%p3, %r14, %r9;
	@%p3 bra 	$L__BB27_2;
$L__BB27_5:
	shl.b32 	%r12, %r1, 2;
	mov.u32 	%r13, sdata;
	add.s32 	%r8, %r13, %r12;
	st.shared.f32 	[%r8], %f26;
	bar.sync 	0;
	setp.gt.u32 	%p4, %r1, 63;
	@%p4 bra 	$L__BB27_7;
	ld.shared.f32 	%f12, [%r8+256];
	add.f32 	%f26, %f26, %f12;
	st.shared.f32 	[%r8], %f26;
$L__BB27_7:
	bar.sync 	0;
	setp.gt.u32 	%p5, %r1, 31;
	@%p5 bra 	$L__BB27_10;
	ld.volatile.shared.f32 	%f13, [%r8+128];
	add.f32 	%f14, %f26, %f13;
	st.volatile.shared.f32 	[%r8], %f14;
	ld.volatile.shared.f32 	%f15, [%r8+64];
	add.f32 	%f16, %f14, %f15;
	st.volatile.shared.f32 	[%r8], %f16;
	ld.volatile.shared.f32 	%f17, [%r8+32];
	add.f32 	%f18, %f16, %f17;
	st.volatile.shared.f32 	[%r8], %f18;
	ld.volatile.shared.f32 	%f19, [%r8+16];
	add.f32 	%f20, %f18, %f19;
	st.volatile.shared.f32 	[%r8], %f20;
	ld.volatile.shared.f32 	%f21, [%r8+8];
	add.f32 	%f22, %f20, %f21;
	st.volatile.shared.f32 	[%r8], %f22;
	ld.volatile.shared.f32 	%f23, [%r8+4];
	add.f32 	%f24, %f22, %f23;
	st.volatile.shared.f32 	[%r8], %f24;
	setp.ne.s32 	%p6, %r1, 0;
	@%p6 bra 	$L__BB27_10;
	ld.shared.f32 	%f25, [sdata];
	cvta.to.global.u64 	%rd8, %rd2;
	mul.wide.u32 	%rd9, %r2, 4;
	add.s64 	%rd10, %rd8, %rd9;
	st.global.f32 	[%rd10], %f25;
$L__BB27_10:
	ret;

}
	// .globl	_Z7reduce5ILj64EEvPfS0_j
.visible .entry _Z7reduce5ILj64EEvPfS0_j(
	.param .u64 .ptr .align 1 _Z7reduce5ILj64EEvPfS0_j_param_0,
	.param .u64 .ptr .align 1 _Z7reduce5ILj64EEvPfS0_j_param_1,
	.param .u32 _Z7reduce5ILj64EEvPfS0_j_param_2
)
{
	.reg .pred 	%p<6>;
	.reg .b32 	%r<15>;
	.reg .b32 	%f<26>;
	.reg .b64 	%rd<11>;

	ld.param.u64 	%rd3, [_Z7reduce5ILj64EEvPfS0_j_param_0];
	ld.param.u64 	%rd2, [_Z7reduce5ILj64EEvPfS0_j_param_1];
	ld.param.u32 	%r9, [_Z7reduce5ILj64EEvPfS0_j_param_2];
	cvta.to.global.u64 	%rd1, %rd3;
	mov.u32 	%r1, %tid.x;
	mov.u32 	%r2, %ctaid.x;
	shl.b32 	%r10, %r2, 7;
	add.s32 	%r14, %r10, %r1;
	setp.ge.u32 	%p1, %r14, %r9;
	mov.f32 	%f23, 0f00000000;
	@%p1 bra 	$L__BB28_5;
	mov.u32 	%r11, %nctaid.x;
	shl.b32 	%r4, %r11, 7;
	mov.f32 	%f23, 0f00000000;
$L__BB28_2:
	mul.wide.u32 	%rd4, %r14, 4;
	add.s64 	%rd5, %rd1, %rd4;
	ld.global.f32 	%f8, [%rd5];
	add.f32 	%f23, %f23, %f8;
	add.s32 	%r6, %r14, 64;
	setp.ge.u32 	%p2, %r6, %r9;
	@%p2 bra 	$L__BB28_4;
	mul.wide.u32 	%rd6, %r6, 4;
	add.s64 	%rd7, %rd1, %rd6;
	ld.global.f32 	%f9, [%rd7];
	add.f32 	%f23, %f23, %f9;
$L__BB28_4:
	add.s32 	%r14, %r14, %r4;
	setp.lt.u32 	%p3, %r14, %r9;
	@%p3 bra 	$L__BB28_2;
$L__BB28_5:
	shl.b32 	%r12, %r1, 2;
	mov.u32 	%r13, sdata;
	add.s32 	%r8, %r13, %r12;
	st.shared.f32 	[%r8], %f23;
	bar.sync 	0;
	setp.gt.u32 	%p4, %r1, 31;
	@%p4 bra 	$L__BB28_8;
	ld.volatile.shared.f32 	%f10, [%r8+128];
	add.f32 	%f11, %f23, %f10;
	st.volatile.shared.f32 	[%r8], %f11;
	ld.volatile.shared.f32 	%f12, [%r8+64];
	add.f32 	%f13, %f11, %f12;
	st.volatile.shared.f32 	[%r8], %f13;
	ld.volatile.shared.f32 	%f14, [%r8+32];
	add.f32 	%f15, %f13, %f14;
	st.volatile.shared.f32 	[%r8], %f15;
	ld.volatile.shared.f32 	%f16, [%r8+16];
	add.f32 	%f17, %f15, %f16;
	st.volatile.shared.f32 	[%r8], %f17;
	ld.volatile.shared.f32 	%f18, [%r8+8];
	add.f32 	%f19, %f17, %f18;
	st.volatile.shared.f32 	[%r8], %f19;
	ld.volatile.shared.f32 	%f20, [%r8+4];
	add.f32 	%f21, %f19, %f20;
	st.volatile.shared.f32 	[%r8], %f21;
	setp.ne.s32 	%p5, %r1, 0;
	@%p5 bra 	$L__BB28_8;
	ld.shared.f32 	%f22, [sdata];
	cvta.to.global.u64 	%rd8, %rd2;
	mul.wide.u32 	%rd9, %r2, 4;
	add.s64 	%rd10, %rd8, %rd9;
	st.global.f32 	[%rd10], %f22;
$L__BB28_8:
	ret;

}
	// .globl	_Z7reduce5ILj32EEvPfS0_j
.visible .entry _Z7reduce5ILj32EEvPfS0_j(
	.param .u64 .ptr .align 1 _Z7reduce5ILj32EEvPfS0_j_param_0,
	.param .u64 .ptr .align 1 _Z7reduce5ILj32EEvPfS0_j_param_1,
	.param .u32 _Z7reduce5ILj32EEvPfS0_j_param_2
)
{
	.reg .pred 	%p<6>;
	.reg .b32 	%r<15>;
	.reg .b32 	%f<24>;
	.reg .b64 	%rd<11>;

	ld.param.u64 	%rd3, [_Z7reduce5ILj32EEvPfS0_j_param_0];
	ld.param.u64 	%rd2, [_Z7reduce5ILj32EEvPfS0_j_param_1];
	ld.param.u32 	%r9, [_Z7reduce5ILj32EEvPfS0_j_param_2];
	cvta.to.global.u64 	%rd1, %rd3;
	mov.u32 	%r1, %tid.x;
	mov.u32 	%r2, %ctaid.x;
	shl.b32 	%r10, %r2, 6;
	add.s32 	%r14, %r10, %r1;
	setp.ge.u32 	%p1, %r14, %r9;
	mov.f32 	%f21, 0f00000000;
	@%p1 bra 	$L__BB29_5;
	mov.u32 	%r11, %nctaid.x;
	shl.b32 	%r4, %r11, 6;
	mov.f32 	%f21, 0f00000000;
$L__BB29_2:
	mul.wide.u32 	%rd4, %r14, 4;
	add.s64 	%rd5, %rd1, %rd4;
	ld.global.f32 	%f8, [%rd5];
	add.f32 	%f21, %f21, %f8;
	add.s32 	%r6, %r14, 32;
	setp.ge.u32 	%p2, %r6, %r9;
	@%p2 bra 	$L__BB29_4;
	mul.wide.u32 	%rd6, %r6, 4;
	add.s64 	%rd7, %rd1, %rd6;
	ld.global.f32 	%f9, [%rd7];
	add.f32 	%f21, %f21, %f9;
$L__BB29_4:
	add.s32 	%r14, %r14, %r4;
	setp.lt.u32 	%p3, %r14, %r9;
	@%p3 bra 	$L__BB29_2;
$L__BB29_5:
	shl.b32 	%r12, %r1, 2;
	mov.u32 	%r13, sdata;
	add.s32 	%r8, %r13, %r12;
	st.shared.f32 	[%r8], %f21;
	bar.sync 	0;
	setp.gt.u32 	%p4, %r1, 31;
	@%p4 bra 	$L__BB29_8;
	ld.volatile.shared.f32 	%f10, [%r8+64];
	add.f32 	%f11, %f21, %f10;
	st.volatile.shared.f32 	[%r8], %f11;
	ld.volatile.shared.f32 	%f12, [%r8+32];
	add.f32 	%f13, %f11, %f12;
	st.volatile.shared.f32 	[%r8], %f13;
	ld.volatile.shared.f32 	%f14, [%r8+16];
	add.f32 	%f15, %f13, %f14;
	st.volatile.shared.f32 	[%r8], %f15;
	ld.volatile.shared.f32 	%f16, [%r8+8];
	add.f32 	%f17, %f15, %f16;
	st.volatile.shared.f32 	[%r8], %f17;
	ld.volatile.shared.f32 	%f18, [%r8+4];
	add.f32 	%f19, %f17, %f18;
	st.volatile.shared.f32 	[%r8], %f19;
	setp.ne.s32 	%p5, %r1, 0;
	@%p5 bra 	$L__BB29_8;
	ld.shared.f32 	%f20, [sdata];
	cvta.to.global.u64 	%rd8, %rd2;
	mul.wide.u32 	%rd9, %r2, 4;
	add.s64 	%rd10, %rd8, %rd9;
	st.global.f32 	[%rd10], %f20;
$L__BB29_8:
	ret;

}


// ===== COMPILED SASS (sm_100) =====

	.target	sm_100

	.elftype	@"ET_EXEC"


//--------------------- .note.nv.tkinfo           --------------------------
	.section	.note.nv.tkinfo,"",@"SHT_NOTE"
	.sectionflags	@"SHF_NOTE_NV_TKINFO"
	.tkinfo
        /*0018*/ 	.word	0x00000002
        /*0030*/ 	.string	""
        /*0030*/ 	.string	"ptxas"
        /*0030*/ 	.string	"Cuda compilation tools, release 13.0, V13.0.88"
        /*0030*/ 	.string	"Build cuda_13.0.r13.0/compiler.36424714_0"
        /*0030*/ 	.string	"-arch sm_100 -m 64 "



//--------------------- .note.nv.cuinfo           --------------------------
	.section	.note.nv.cuinfo,"",@"SHT_NOTE"
	.sectionflags	@"SHF_NOTE_NV_CUINFO"
        /*0018*/ 	.short	0x0002
        /*001a*/ 	.short	0x0064
        /*001c*/ 	.short	0x0082
	.zero		2


//--------------------- .nv.info                  --------------------------
	.section	.nv.info,"",@"SHT_CUDA_INFO"
	.align	4


	//----- nvinfo : EIATTR_REGCOUNT
	.align		4
        /*0000*/ 	.byte	0x04, 0x2f
        /*0002*/ 	.short	(.L_1 - .L_0)
	.align		4
.L_0:
        /*0004*/ 	.word	index@(_Z7reduce0ILj512EEvPfS0_j)
        /*0008*/ 	.word	0x0000000b


	//----- nvinfo : EIATTR_FRAME_SIZE
	.align		4
.L_1:
        /*000c*/ 	.byte	0x04, 0x11
        /*000e*/ 	.short	(.L_3 - .L_2)
	.align		4
.L_2:
        /*0010*/ 	.word	index@(_Z7reduce0ILj512EEvPfS0_j)
        /*0014*/ 	.word	0x00000000


	//----- nvinfo : EIATTR_REGCOUNT
	.align		4
.L_3:
        /*0018*/ 	.byte	0x04, 0x2f
        /*001a*/ 	.short	(.L_5 - .L_4)
	.align		4
.L_4:
        /*001c*/ 	.word	index@(_Z7reduce0ILj256EEvPfS0_j)
        /*0020*/ 	.word	0x0000000b


	//----- nvinfo : EIATTR_FRAME_SIZE
	.align		4
.L_5:
        /*0024*/ 	.byte	0x04, 0x11
        /*0026*/ 	.short	(.L_7 - .L_6)
	.align		4
.L_6:
        /*0028*/ 	.word	index@(_Z7reduce0ILj256EEvPfS0_j)
        /*002c*/ 	.word	0x00000000


	//----- nvinfo : EIATTR_REGCOUNT
	.align		4
.L_7:
        /*0030*/ 	.byte	0x04, 0x2f
        /*0032*/ 	.short	(.L_9 - .L_8)
	.align		4
.L_8:
        /*0034*/ 	.word	index@(_Z7reduce0ILj128EEvPfS0_j)
        /*0038*/ 	.word	0x0000000b


	//----- nvinfo : EIATTR_FRAME_SIZE
	.align		4
.L_9:
        /*003c*/ 	.byte	0x04, 0x11
        /*003e*/ 	.short	(.L_11 - .L_10)
	.align		4
.L_10:
        /*0040*/ 	.word	index@(_Z7reduce0ILj128EEvPfS0_j)
        /*0044*/ 	.word	0x00000000


	//----- nvinfo : EIATTR_REGCOUNT
	.align		4
.L_11:
        /*0048*/ 	.byte	0x04, 0x2f
        /*004a*/ 	.short	(.L_13 - .L_12)
	.align		4
.L_12:
        /*004c*/ 	.word	index@(_Z7reduce0ILj64EEvPfS0_j)
        /*0050*/ 	.word	0x0000000b


	//----- nvinfo : EIATTR_FRAME_SIZE
	.align		4
.L_13:
        /*0054*/ 	.byte	0x04, 0x11
        /*0056*/ 	.short	(.L_15 - .L_14)
	.align		4
.L_14:
        /*0058*/ 	.word	index@(_Z7reduce0ILj64EEvPfS0_j)
        /*005c*/ 	.word	0x00000000


	//----- nvinfo : EIATTR_REGCOUNT
	.align		4
.L_15:
        /*0060*/ 	.byte	0x04, 0x2f
        /*0062*/ 	.short	(.L_17 - .L_16)
	.align		4
.L_16:
        /*0064*/ 	.word	index@(_Z7reduce0ILj32EEvPfS0_j)
        /*0068*/ 	.word	0x0000000b


	//----- nvinfo : EIATTR_FRAME_SIZE
	.align		4
.L_17:
        /*006c*/ 	.byte	0x04, 0x11
        /*006e*/ 	.short	(.L_19 - .L_18)
	.align		4
.L_18:
        /*0070*/ 	.word	index@(_Z7reduce0ILj32EEvPfS0_j)
        /*0074*/ 	.word	0x00000000


	//----- nvinfo : EIATTR_REGCOUNT
	.align		4
.L_19:
        /*0078*/ 	.byte	0x04, 0x2f
        /*007a*/ 	.short	(.L_21 - .L_20)
	.align		4
.L_20:
        /*007c*/ 	.word	index@(_Z7reduce1ILj512EEvPfS0_j)
        /*0080*/ 	.word	0x0000000a


	//----- nvinfo : EIATTR_FRAME_SIZE
	.align		4
.L_21:
        /*0084*/ 	.byte	0x04, 0x11
        /*0086*/ 	.short	(.L_23 - .L_22)
	.align		4
.L_22:
        /*0088*/ 	.word	index@(_Z7reduce1ILj512EEvPfS0_j)
        /*008c*/ 	.word	0x00000000


	//----- nvinfo : EIATTR_REGCOUNT
	.align		4
.L_23:
        /*0090*/ 	.byte	0x04, 0x2f
        /*0092*/ 	.short	(.L_25 - .L_24)
	.align		4
.L_24:
        /*0094*/ 	.word	index@(_Z7reduce1ILj256EEvPfS0_j)
        /*0098*/ 	.word	0x0000000a


	//----- nvinfo : EIATTR_FRAME_SIZE
	.align		4
.L_25:
        /*009c*/ 	.byte	0x04, 0x11
        /*009e*/ 	.short	(.L_27 - .L_26)
	.align		4
.L_26:
        /*00a0*/ 	.word	index@(_Z7reduce1ILj256EEvPfS0_j)
        /*00a4*/ 	.word	0x00000000


	//----- nvinfo : EIATTR_REGCOUNT
	.align		4
.L_27:
        /*00a8*/ 	.byte	0x04, 0x2f
        /*00aa*/ 	.short	(.L_29 - .L_28)
	.align		4
.L_28:
        /*00ac*/ 	.word	index@(_Z7reduce1ILj128EEvPfS0_j)
        /*00b0*/ 	.word	0x0000000a


	//----- nvinfo : EIATTR_FRAME_SIZE
	.align		4
.L_29:
        /*00b4*/ 	.byte	0x04, 0x11
        /*00b6*/ 	.short	(.L_31 - .L_30)
	.align		4
.L_30:
        /*00b8*/ 	.word	index@(_Z7reduce1ILj128EEvPfS0_j)
        /*00bc*/ 	.word	0x00000000


	//----- nvinfo : EIATTR_REGCOUNT
	.align		4
.L_31:
        /*00c0*/ 	.byte	0x04, 0x2f
        /*00c2*/ 	.short	(.L_33 - .L_32)
	.align		4
.L_32:
        /*00c4*/ 	.word	index@(_Z7reduce1ILj64EEvPfS0_j)
        /*00c8*/ 	.word	0x0000000a


	//----- nvinfo : EIATTR_FRAME_SIZE
	.align		4
.L_33:
        /*00cc*/ 	.byte	0x04, 0x11
        /*00ce*/ 	.short	(.L_35 - .L_34)
	.align		4
.L_34:
        /*00d0*/ 	.word	index@(_Z7reduce1ILj64EEvPfS0_j)
        /*00d4*/ 	.word	0x00000000


	//----- nvinfo : EIATTR_REGCOUNT
	.align		4
.L_35:
        /*00d8*/ 	.byte	0x04, 0x2f
        /*00da*/ 	.short	(.L_37 - .L_36)
	.align		4
.L_36:
        /*00dc*/ 	.word	index@(_Z7reduce1ILj32EEvPfS0_j)
        /*00e0*/ 	.word	0x0000000a


	//----- nvinfo : EIATTR_FRAME_SIZE
	.align		4
.L_37:
        /*00e4*/ 	.byte	0x04, 0x11
        /*00e6*/ 	.short	(.L_39 - .L_38)
	.align		4
.L_38:
        /*00e8*/ 	.word	index@(_Z7reduce1ILj32EEvPfS0_j)
        /*00ec*/ 	.word	0x00000000


	//----- nvinfo : EIATTR_REGCOUNT
	.align		4
.L_39:
        /*00f0*/ 	.byte	0x04, 0x2f
        /*00f2*/ 	.short	(.L_41 - .L_40)
	.align		4
.L_40:
        /*00f4*/ 	.word	index@(_Z7reduce2ILj512EEvPfS0_j)
        /*00f8*/ 	.word	0x0000000b


	//----- nvinfo : EIATTR_FRAME_SIZE
	.align		4
.L_41:
        /*00fc*/ 	.byte	0x04, 0x11
        /*00fe*/ 	.short	(.L_43 - .L_42)
	.align		4
.L_42:
        /*0100*/ 	.word	index@(_Z7reduce2ILj512EEvPfS0_j)
        /*0104*/ 	.word	0x00000000


	//----- nvinfo : EIATTR_REGCOUNT
	.align		4
.L_43:
        /*0108*/ 	.byte	0x04, 0x2f
        /*010a*/ 	.short	(.L_45 - .L_44)
	.align		4
.L_44:
        /*010c*/ 	.word	index@(_Z7reduce2ILj256EEvPfS0_j)
        /*0110*/ 	.word	0x0000000b


	//----- nvinfo : EIATTR_FRAME_SIZE
	.align		4
.L_45:
        /*0114*/ 	.byte	0x04, 0x11
        /*0116*/ 	.short	(.L_47 - .L_46)
	.align		4
.L_46:
        /*0118*/ 	.word	index@(_Z7reduce2ILj256EEvPfS0_j)
        /*011c*/ 	.word	0x00000000


	//----- nvinfo : EIATTR_REGCOUNT
	.align		4
.L_47:
        /*0120*/ 	.byte	0x04, 0x2f
        /*0122*/ 	.short	(.L_49 - .L_48)
	.align		4
.L_48:
        /*0124*/ 	.word	index@(_Z7reduce2ILj128EEvPfS0_j)
        /*0128*/ 	.word	0x0000000b


	//----- nvinfo : EIATTR_FRAME_SIZE
	.align		4
.L_49:
        /*012c*/ 	.byte	0x04, 0x11
        /*012e*/ 	.short	(.L_51 - .L_50)
	.align		4
.L_50:
        /*0130*/ 	.word	index@(_Z7reduce2ILj128EEvPfS0_j)
        /*0134*/ 	.word	0x00000000


	//----- nvinfo : EIATTR_REGCOUNT
	.align		4
.L_51:
        /*0138*/ 	.byte	0x04, 0x2f
        /*013a*/ 	.short	(.L_53 - .L_52)
	.align		4
.L_52:
        /*013c*/ 	.word	index@(_Z7reduce2ILj64EEvPfS0_j)
        /*0140*/ 	.word	0x0000000b


	//----- nvinfo : EIATTR_FRAME_SIZE
	.align		4
.L_53:
        /*0144*/ 	.byte	0x04, 0x11
        /*0146*/ 	.short	(.L_55 - .L_54)
	.align		4
.L_54:
        /*0148*/ 	.word	index@(_Z7reduce2ILj64EEvPfS0_j)
        /*014c*/ 	.word	0x00000000


	//----- nvinfo : EIATTR_REGCOUNT
	.align		4
.L_55:
        /*0150*/ 	.byte	0x04, 0x2f
        /*0152*/ 	.short	(.L_57 - .L_56)
	.align		4
.L_56:
        /*0154*/ 	.word	index@(_Z7reduce2ILj32EEvPfS0_j)
        /*0158*/ 	.word	0x0000000b


	//----- nvinfo : EIATTR_FRAME_SIZE
	.align		4
.L_57:
        /*015c*/ 	.byte	0x04, 0x11
        /*015e*/ 	.short	(.L_59 - .L_58)
	.align		4
.L_58:
        /*0160*/ 	.word	index@(_Z7reduce2ILj32EEvPfS0_j)
        /*0164*/ 	.word	0x00000000


	//----- nvinfo : EIATTR_REGCOUNT
	.align		4
.L_59:
        /*0168*/ 	.byte	0x04, 0x2f
        /*016a*/ 	.short	(.L_61 - .L_60)
	.align		4
.L_60:
        /*016c*/ 	.word	index@(_Z7reduce3ILj512EEvPfS0_j)
        /*0170*/ 	.word	0x00000010


	//----- nvinfo : EIATTR_FRAME_SIZE
	.align		4
.L_61:
        /*0174*/ 	.byte	0x04, 0x11
        /*0176*/ 	.short	(.L_63 - .L_62)
	.align		4
.L_62:
        /*0178*/ 	.word	index@(_Z7reduce3ILj512EEvPfS0_j)
        /*017c*/ 	.word	0x00000000


	//----- nvinfo : EIATTR_REGCOUNT
	.align		4
.L_63:
        /*0180*/ 	.byte	0x04, 0x2f
        /*0182*/ 	.short	(.L_65 - .L_64)
	.align		4
.L_64:
        /*0184*/ 	.word	index@(_Z7reduce3ILj256EEvPfS0_j)
        /*0188*/ 	.word	0x00000010


	//----- nvinfo : EIATTR_FRAME_SIZE
	.align		4
.L_65:
        /*018c*/ 	.byte	0x04, 0x11
        /*018e*/ 	.short	(.L_67 - .L_66)
	.align		4
.L_66:
        /*0190*/ 	.word	index@(_Z7reduce3ILj256EEvPfS0_j)
        /*0194*/ 	.word	0x00000000


	//----- nvinfo : EIATTR_REGCOUNT
	.align		4
.L_67:
        /*0198*/ 	.byte	0x04, 0x2f
        /*019a*/ 	.short	(.L_69 - .L_68)
	.align		4
.L_68:
        /*019c*/ 	.word	index@(_Z7reduce3ILj128EEvPfS0_j)
        /*01a0*/ 	.word	0x00000010


	//----- nvinfo : EIATTR_FRAME_SIZE
	.align		4
.L_69:
        /*01a4*/ 	.byte	0x04, 0x11
        /*01a6*/ 	.short	(.L_71 - .L_70)
	.align		4
.L_70:
        /*01a8*/ 	.word	index@(_Z7reduce3ILj128EEvPfS0_j)
        /*01ac*/ 	.word	0x00000000


	//----- nvinfo : EIATTR_REGCOUNT
	.align		4
.L_71:
        /*01b0*/ 	.byte	0x04, 0x2f
        /*01b2*/ 	.short	(.L_73 - .L_72)
	.align		4
.L_72:
        /*01b4*/ 	.word	index@(_Z7reduce3ILj64EEvPfS0_j)
        /*01b8*/ 	.word	0x00000010


	//----- nvinfo : EIATTR_FRAME_SIZE
	.align		4
.L_73:
        /*01bc*/ 	.byte	0x04, 0x11
        /*01be*/ 	.short	(.L_75 - .L_74)
	.align		4
.L_74:
        /*01c0*/ 	.word	index@(_Z7reduce3ILj64EEvPfS0_j)
        /*01c4*/ 	.word	0x00000000


	//----- nvinfo : EIATTR_REGCOUNT
	.align		4
.L_75:
        /*01c8*/ 	.byte	0x04, 0x2f
        /*01ca*/ 	.short	(.L_77 - .L_76)
	.align		4
.L_76:
        /*01cc*/ 	.word	index@(_Z7reduce3ILj32EEvPfS0_j)
        /*01d0*/ 	.word	0x00000010


	//----- nvinfo : EIATTR_FRAME_SIZE
	.align		4
.L_77:
        /*01d4*/ 	.byte	0x04, 0x11
        /*01d6*/ 	.short	(.L_79 - .L_78)
	.align		4
.L_78:
        /*01d8*/ 	.word	index@(_Z7reduce3ILj32EEvPfS0_j)
        /*01dc*/ 	.word	0x00000000


	//----- nvinfo : EIATTR_REGCOUNT
	.align		4
.L_79:
        /*01e0*/ 	.byte	0x04, 0x2f
        /*01e2*/ 	.short	(.L_81 - .L_80)
	.align		4
.L_80:
        /*01e4*/ 	.word	index@(_Z7reduce4ILj512EEvPfS0_j)
        /*01e8*/ 	.word	0x0000000f


	//----- nvinfo : EIATTR_FRAME_SIZE
	.align		4
.L_81:
        /*01ec*/ 	.byte	0x04, 0x11
        /*01ee*/ 	.short	(.L_83 - .L_82)
	.align		4
.L_82:
        /*01f0*/ 	.word	index@(_Z7reduce4ILj512EEvPfS0_j)
        /*01f4*/ 	.word	0x00000000


	//----- nvinfo : EIATTR_REGCOUNT
	.align		4
.L_83:
        /*01f8*/ 	.byte	0x04, 0x2f
        /*01fa*/ 	.short	(.L_85 - .L_84)
	.align		4
.L_84:
        /*01fc*/ 	.word	index@(_Z7reduce4ILj256EEvPfS0_j)
        /*0200*/ 	.word	0x0000000e


	//----- nvinfo : EIATTR_FRAME_SIZE
	.align		4
.L_85:
        /*0204*/ 	.byte	0x04, 0x11
        /*0206*/ 	.short	(.L_87 - .L_86)
	.align		4
.L_86:
        /*0208*/ 	.word	index@(_Z7reduce4ILj256EEvPfS0_j)
        /*020c*/ 	.word	0x00000000


	//----- nvinfo : EIATTR_REGCOUNT
	.align		4
.L_87:
        /*0210*/ 	.byte	0x04, 0x2f
        /*0212*/ 	.short	(.L_89 - .L_88)
	.align		4
.L_88:
        /*0214*/ 	.word	index@(_Z7reduce4ILj128EEvPfS0_j)
        /*0218*/ 	.word	0x0000000e


	//----- nvinfo : EIATTR_FRAME_SIZE
	.align		4
.L_89:
        /*021c*/ 	.byte	0x04, 0x11
        /*021e*/ 	.short	(.L_91 - .L_90)
	.align		4
.L_90:
        /*0220*/ 	.word	index@(_Z7reduce4ILj128EEvPfS0_j)
        /*0224*/ 	.word	0x00000000


	//----- nvinfo : EIATTR_REGCOUNT
	.align		4
.L_91:
        /*0228*/ 	.byte	0x04, 0x2f
        /*022a*/ 	.short	(.L_93 - .L_92)
	.align		4
.L_92:
        /*022c*/ 	.word	index@(_Z7reduce4ILj64EEvPfS0_j)
        /*0230*/ 	.word	0x0000000e


	//----- nvinfo : EIATTR_FRAME_SIZE
	.align		4
.L_93:
        /*0234*/ 	.byte	0x04, 0x11
        /*0236*/ 	.short	(.L_95 - .L_94)
	.align		4
.L_94:
        /*0238*/ 	.word	index@(_Z7reduce4ILj64EEvPfS0_j)
        /*023c*/ 	.word	0x00000000


	//----- nvinfo : EIATTR_REGCOUNT
	.align		4
.L_95:
        /*0240*/ 	.byte	0x04, 0x2f
        /*0242*/ 	.short	(.L_97 - .L_96)
	.align		4
.L_96:
        /*0244*/ 	.word	index@(_Z7reduce4ILj32EEvPfS0_j)
        /*0248*/ 	.word	0x0000000e


	//----- nvinfo : EIATTR_FRAME_SIZE
	.align		4
.L_97:
        /*024c*/ 	.byte	0x04, 0x11
        /*024e*/ 	.short	(.L_99 - .L_98)
	.align		4
.L_98:
        /*0250*/ 	.word	index@(_Z7reduce4ILj32EEvPfS0_j)
        /*0254*/ 	.word	0x00000000


	//----- nvinfo : EIATTR_REGCOUNT
	.align		4
.L_99:
        /*0258*/ 	.byte	0x04, 0x2f
        /*025a*/ 	.short	(.L_101 - .L_100)
	.align		4
.L_100:
        /*025c*/ 	.word	index@(_Z7reduce5ILj512EEvPfS0_j)
        /*0260*/ 	.word	0x0000000f


	//----- nvinfo : EIATTR_FRAME_SIZE
	.align		4
.L_101:
        /*0264*/ 	.byte	0x04, 0x11
        /*0266*/ 	.short	(.L_103 - .L_102)
	.align		4
.L_102:
        /*0268*/ 	.word	index@(_Z7reduce5ILj512EEvPfS0_j)
        /*026c*/ 	.word	0x00000000


	//----- nvinfo : EIATTR_REGCOUNT
	.align		4
.L_103:
        /*0270*/ 	.byte	0x04, 0x2f
        /*0272*/ 	.short	(.L_105 - .L_104)
	.align		4
.L_104:
        /*0274*/ 	.word	index@(_Z7reduce5ILj256EEvPfS0_j)
        /*0278*/ 	.word	0x0000000e


	//----- nvinfo : EIATTR_FRAME_SIZE
	.align		4
.L_105:
        /*027c*/ 	.byte	0x04, 0x11
        /*027e*/ 	.short	(.L_107 - .L_106)
	.align		4
.L_106:
        /*0280*/ 	.word	index@(_Z7reduce5ILj256EEvPfS0_j)
        /*0284*/ 	.word	0x00000000


	//----- nvinfo : EIATTR_REGCOUNT
	.align		4
.L_107:
        /*0288*/ 	.byte	0x04, 0x2f
        /*028a*/ 	.short	(.L_109 - .L_108)
	.align		4
.L_108:
        /*028c*/ 	.word	index@(_Z7reduce5ILj128EEvPfS0_j)
        /*0290*/ 	.word	0x0000000e


	//----- nvinfo : EIATTR_FRAME_SIZE
	.align		4
.L_109:
        /*0294*/ 	.byte	0x04, 0x11
        /*0296*/ 	.short	(.L_111 - .L_110)
	.align		4
.L_110:
        /*0298*/ 	.word	index@(_Z7reduce5ILj128EEvPfS0_j)
        /*029c*/ 	.word	0x00000000


	//----- nvinfo : EIATTR_REGCOUNT
	.align		4
.L_111:
        /*02a0*/ 	.byte	0x04, 0x2f
        /*02a2*/ 	.short	(.L_113 - .L_112)
	.align		4
.L_112:
        /*02a4*/ 	.word	index@(_Z7reduce5ILj64EEvPfS0_j)
        /*02a8*/ 	.word	0x0000000e


	//----- nvinfo : EIATTR_FRAME_SIZE
	.align		4
.L_113:
        /*02ac*/ 	.byte	0x04, 0x11
        /*02ae*/ 	.short	(.L_115 - .L_114)
	.align		4
.L_114:
        /*02b0*/ 	.word	index@(_Z7reduce5ILj64EEvPfS0_j)
        /*02b4*/ 	.word	0x00000000


	//----- nvinfo : EIATTR_REGCOUNT
	.align		4
.L_115:
        /*02b8*/ 	.byte	0x04, 0x2f
        /*02ba*/ 	.short	(.L_117 - .L_116)
	.align		4
.L_116:
        /*02bc*/ 	.word	index@(_Z7reduce5ILj32EEvPfS0_j)
        /*02c0*/ 	.word	0x0000000e


	//----- nvinfo : EIATTR_FRAME_SIZE
	.align		4
.L_117:
        /*02c4*/ 	.byte	0x04, 0x11
        /*02c6*/ 	.short	(.L_119 - .L_118)
	.align		4
.L_118:
        /*02c8*/ 	.word	index@(_Z7reduce5ILj32EEvPfS0_j)
        /*02cc*/ 	.word	0x00000000


	//----- nvinfo : EIATTR_MIN_STACK_SIZE
	.align		4
.L_119:
        /*02d0*/ 	.byte	0x04, 0x12
        /*02d2*/ 	.short	(.L_121 - .L_120)
	.align		4
.L_120:
        /*02d4*/ 	.word	index@(_Z7reduce5ILj32EEvPfS0_j)
        /*02d8*/ 	.word	0x00000000


	//----- nvinfo : EIATTR_MIN_STACK_SIZE
	.align		4
.L_121:
        /*02dc*/ 	.byte	0x04, 0x12
        /*02de*/ 	.short	(.L_123 - .L_122)
	.align		4
.L_122:
        /*02e0*/ 	.word	index@(_Z7reduce5ILj64EEvPfS0_j)
        /*02e4*/ 	.word	0x00000000


	//----- nvinfo : EIATTR_MIN_STACK_SIZE
	.align		4
.L_123:
        /*02e8*/ 	.byte	0x04, 0x12
        /*02ea*/ 	.short	(.L_125 - .L_124)
	.align		4
.L_124:
        /*02ec*/ 	.word	index@(_Z7reduce5ILj128EEvPfS0_j)
        /*02f0*/ 	.word	0x00000000


	//----- nvinfo : EIATTR_MIN_STACK_SIZE
	.align		4
.L_125:
        /*02f4*/ 	.byte	0x04, 0x12
        /*02f6*/ 	.short	(.L_127 - .L_126)
	.align		4
.L_126:
        /*02f8*/ 	.word	index@(_Z7reduce5ILj256EEvPfS0_j)
        /*02fc*/ 	.word	0x00000000


	//----- nvinfo : EIATTR_MIN_STACK_SIZE
	.align		4
.L_127:
        /*0300*/ 	.byte	0x04, 0x12
        /*0302*/ 	.short	(.L_129 - .L_128)
	.align		4
.L_128:
        /*0304*/ 	.word	index@(_Z7reduce5ILj512EEvPfS0_j)
        /*0308*/ 	.word	0x00000000


	//----- nvinfo : EIATTR_MIN_STACK_SIZE
	.align		4
.L_129:
        /*030c*/ 	.byte	0x04, 0x12
        /*030e*/ 	.short	(.L_131 - .L_130)
	.align		4
.L_130:
        /*0310*/ 	.word	index@(_Z7reduce4ILj32EEvPfS0_j)
        /*0314*/ 	.word	0x00000000


	//----- nvinfo : EIATTR_MIN_STACK_SIZE
	.align		4
.L_131:
        /*0318*/ 	.byte	0x04, 0x12
        /*031a*/ 	.short	(.L_133 - .L_132)
	.align		4
.L_132:
        /*031c*/ 	.word	index@(_Z7reduce4ILj64EEvPfS0_j)
        /*0320*/ 	.word	0x00000000


	//----- nvinfo : EIATTR_MIN_STACK_SIZE
	.align		4
.L_133:
        /*0324*/ 	.byte	0x04, 0x12
        /*0326*/ 	.short	(.L_135 - .L_134)
	.align		4
.L_134:
        /*0328*/ 	.word	index@(_Z7reduce4ILj128EEvPfS0_j)
        /*032c*/ 	.word	0x00000000


	//----- nvinfo : EIATTR_MIN_STACK_SIZE
	.align		4
.L_135:
        /*0330*/ 	.byte	0x04, 0x12
        /*0332*/ 	.short	(.L_137 - .L_136)
	.align		4
.L_136:
        /*0334*/ 	.word	index@(_Z7reduce4ILj256EEvPfS0_j)
        /*0338*/ 	.word	0x00000000


	//----- nvinfo : EIATTR_MIN_STACK_SIZE
	.align		4
.L_137:
        /*033c*/ 	.byte	0x04, 0x12
        /*033e*/ 	.short	(.L_139 - .L_138)
	.align		4
.L_138:
        /*0340*/ 	.word	index@(_Z7reduce4ILj512EEvPfS0_j)
        /*0344*/ 	.word	0x00000000


	//----- nvinfo : EIATTR_MIN_STACK_SIZE
	.align		4
.L_139:
        /*0348*/ 	.byte	0x04, 0x12
        /*034a*/ 	.short	(.L_141 - .L_140)
	.align		4
.L_140:
        /*034c*/ 	.word	index@(_Z7reduce3ILj32EEvPfS0_j)
        /*0350*/ 	.word	0x00000000


	//----- nvinfo : EIATTR_MIN_STACK_SIZE
	.align		4
.L_141:
        /*0354*/ 	.byte	0x04, 0x12
        /*0356*/ 	.short	(.L_143 - .L_142)
	.align		4
.L_142:
        /*0358*/ 	.word	index@(_Z7reduce3ILj64EEvPfS0_j)
        /*035c*/ 	.word	0x00000000


	//----- nvinfo : EIATTR_MIN_STACK_SIZE
	.align		4
.L_143:
        /*0360*/ 	.byte	0x04, 0x12
        /*0362*/ 	.short	(.L_145 - .L_144)
	.align		4
.L_144:
        /*0364*/ 	.word	index@(_Z7reduce3ILj128EEvPfS0_j)
        /*0368*/ 	.word	0x00000000


	//----- nvinfo : EIATTR_MIN_STACK_SIZE
	.align		4
.L_145:
        /*036c*/ 	.byte	0x04, 0x12
        /*036e*/ 	.short	(.L_147 - .L_146)
	.align		4
.L_146:
        /*0370*/ 	.word	index@(_Z7reduce3ILj256EEvPfS0_j)
        /*0374*/ 	.word	0x00000000


	//----- nvinfo : EIATTR_MIN_STACK_SIZE
	.align		4
.L_147:
        /*0378*/ 	.byte	0x04, 0x12
        /*037a*/ 	.short	(.L_149 - .L_148)
	.align		4
.L_148:
        /*037c*/ 	.word	index@(_Z7reduce3ILj512EEvPfS0_j)
        /*0380*/ 	.word	0x00000000


	//----- nvinfo : EIATTR_MIN_STACK_SIZE
	.align		4
.L_149:
        /*0384*/ 	.byte	0x04, 0x12
        /*0386*/ 	.short	(.L_151 - .L_150)
	.align		4
.L_150:
        /*0388*/ 	.word	index@(_Z7reduce2ILj32EEvPfS0_j)
        /*038c*/ 	.word	0x00000000


	//----- nvinfo : EIATTR_MIN_STACK_SIZE
	.align		4
.L_151:
        /*0390*/ 	.byte	0x04, 0x12
        /*0392*/ 	.short	(.L_153 - .L_152)
	.align		4
.L_152:
        /*0394*/ 	.word	index@(_Z7reduce2ILj64EEvPfS0_j)
        /*0398*/ 	.word	0x00000000


	//----- nvinfo : EIATTR_MIN_STACK_SIZE
	.align		4
.L_153:
        /*039c*/ 	.byte	0x04, 0x12
        /*039e*/ 	.short	(.L_155 - .L_154)
	.align		4
.L_154:
        /*03a0*/ 	.word	index@(_Z7reduce2ILj128EEvPfS0_j)
        /*03a4*/ 	.word	0x00000000


	//----- nvinfo : EIATTR_MIN_STACK_SIZE
	.align		4
.L_155:
        /*03a8*/ 	.byte	0x04, 0x12
        /*03aa*/ 	.short	(.L_157 - .L_156)
	.align		4
.L_156:
        /*03ac*/ 	.word	index@(_Z7reduce2ILj256EEvPfS0_j)
        /*03b0*/ 	.word	0x00000000


	//----- nvinfo : EIATTR_MIN_STACK_SIZE
	.align		4
.L_157:
        /*03b4*/ 	.byte	0x04, 0x12
        /*03b6*/ 	.short	(.L_159 - .L_158)
	.align		4
.L_158:
        /*03b8*/ 	.word	index@(_Z7reduce2ILj512EEvPfS0_j)
        /*03bc*/ 	.word	0x00000000


	//----- nvinfo : EIATTR_MIN_STACK_SIZE
	.align		4
.L_159:
        /*03c0*/ 	.byte	0x04, 0x12
        /*03c2*/ 	.short	(.L_161 - .L_160)
	.align		4
.L_160:
        /*03c4*/ 	.word	index@(_Z7reduce1ILj32EEvPfS0_j)
        /*03c8*/ 	.word	0x00000000


	//----- nvinfo : EIATTR_MIN_STACK_SIZE
	.align		4
.L_161:
        /*03cc*/ 	.byte	0x04, 0x12
        /*03ce*/ 	.short	(.L_163 - .L_162)
	.align		4
.L_162:
        /*03d0*/ 	.word	index@(_Z7reduce1ILj64EEvPfS0_j)
        /*03d4*/ 	.word	0x00000000


	//----- nvinfo : EIATTR_MIN_STACK_SIZE
	.align		4
.L_163:
        /*03d8*/ 	.byte	0x04, 0x12
        /*03da*/ 	.short	(.L_165 - .L_164)
	.align		4
.L_164:
        /*03dc*/ 	.word	index@(_Z7reduce1ILj128EEvPfS0_j)
        /*03e0*/ 	.word	0x00000000


	//----- nvinfo : EIATTR_MIN_STACK_SIZE
	.align		4
.L_165:
        /*03e4*/ 	.byte	0x04, 0x12
        /*03e6*/ 	.short	(.L_167 - .L_166)
	.align		4
.L_166:
        /*03e8*/ 	.word	index@(_Z7reduce1ILj256EEvPfS0_j)
        /*03ec*/ 	.word	0x00000000


	//----- nvinfo : EIATTR_MIN_STACK_SIZE
	.align		4
.L_167:
        /*03f0*/ 	.byte	0x04, 0x12
        /*03f2*/ 	.short	(.L_169 - .L_168)
	.align		4
.L_168:
        /*03f4*/ 	.word	index@(_Z7reduce1ILj512EEvPfS0_j)
        /*03f8*/ 	.word	0x00000000


	//----- nvinfo : EIATTR_MIN_STACK_SIZE
	.align		4
.L_169:
        /*03fc*/ 	.byte	0x04, 0x12
        /*03fe*/ 	.short	(.L_171 - .L_170)
	.align		4
.L_170:
        /*0400*/ 	.word	index@(_Z7reduce0ILj32EEvPfS0_j)
        /*0404*/ 	.word	0x00000000


	//----- nvinfo : EIATTR_MIN_STACK_SIZE
	.align		4
.L_171:
        /*0408*/ 	.byte	0x04, 0x12
        /*040a*/ 	.short	(.L_173 - .L_172)
	.align		4
.L_172:
        /*040c*/ 	.word	index@(_Z7reduce0ILj64EEvPfS0_j)
        /*0410*/ 	.word	0x00000000


	//----- nvinfo : EIATTR_MIN_STACK_SIZE
	.align		4
.L_173:
        /*0414*/ 	.byte	0x04, 0x12
        /*0416*/ 	.short	(.L_175 - .L_174)
	.align		4
.L_174:
        /*0418*/ 	.word	index@(_Z7reduce0ILj128EEvPfS0_j)
        /*041c*/ 	.word	0x00000000


	//----- nvinfo : EIATTR_MIN_STACK_SIZE
	.align		4
.L_175:
        /*0420*/ 	.byte	0x04, 0x12
        /*0422*/ 	.short	(.L_177 - .L_176)
	.align		4
.L_176:
        /*0424*/ 	.word	index@(_Z7reduce0ILj256EEvPfS0_j)
        /*0428*/ 	.word	0x00000000


	//----- nvinfo : EIATTR_MIN_STACK_SIZE
	.align		4
.L_177:
        /*042c*/ 	.byte	0x04, 0x12
        /*042e*/ 	.short	(.L_179 - .L_178)
	.align		4
.L_178:
        /*0430*/ 	.word	index@(_Z7reduce0ILj512EEvPfS0_j)
        /*0434*/ 	.word	0x00000000
.L_179:


//--------------------- .nv.compat                --------------------------
	.section	.nv.compat,"",@"SHT_CUDA_COMPAT_INFO"
	.align	4
        /*0000*/ 	.byte	0x02, 0x09, 0x00, 0x00, 0x02, 0x02, 0x01, 0x00, 0x02, 0x05, 0x05, 0x00, 0x03, 0x07, 0x01, 0x01
        /*0010*/ 	.byte	0x02, 0x03, 0x00, 0x00, 0x02, 0x06, 0x01, 0x00, 0x04, 0x0b, 0x08, 0x00, 0x09, 0x00, 0x00, 0x00
        /*0020*/ 	.byte	0x00, 0x00, 0x00, 0x00


//--------------------- .nv.info._Z7reduce5ILj32EEvPfS0_j --------------------------
	.section	.nv.info._Z7reduce5ILj32EEvPfS0_j,"",@"SHT_CUDA_INFO"
	.sectionflags	@""
	.align	4


	//----- nvinfo : EIATTR_CUDA_API_VERSION
	.align		4
        /*0000*/ 	.byte	0x04, 0x37
        /*0002*/ 	.short	(.L_181 - .L_180)
.L_180:
        /*0004*/ 	.word	0x00000082


	//----- nvinfo : EIATTR_KPARAM_INFO
	.align		4
.L_181:
        /*0008*/ 	.byte	0x04, 0x17
        /*000a*/ 	.short	(.L_183 - .L_182)
.L_182:
        /*000c*/ 	.word	0x00000000
        /*0010*/ 	.short	0x0002
        /*0012*/ 	.short	0x0010
        /*0014*/ 	.byte	0x00, 0xf0, 0x11, 0x00


	//----- nvinfo : EIATTR_KPARAM_INFO
	.align		4
.L_183:
        /*0018*/ 	.byte	0x04, 0x17
        /*001a*/ 	.short	(.L_185 - .L_184)
.L_184:
        /*001c*/ 	.word	0x00000000
        /*0020*/ 	.short	0x0001
        /*0022*/ 	.short	0x0008
        /*0024*/ 	.byte	0x00, 0xf5, 0x21, 0x00


	//----- nvinfo : EIATTR_KPARAM_INFO
	.align		4
.L_185:
        /*0028*/ 	.byte	0x04, 0x17
        /*002a*/ 	.short	(.L_187 - .L_186)
.L_186:
        /*002c*/ 	.word	0x00000000
        /*0030*/ 	.short	0x0000
        /*0032*/ 	.short	0x0000
        /*0034*/ 	.byte	0x00, 0xf5, 0x21, 0x00


	//----- nvinfo : EIATTR_SPARSE_MMA_MASK
	.align		4
.L_187:
        /*0038*/ 	.byte	0x03, 0x50
        /*003a*/ 	.short	0x0000


	//----- nvinfo : EIATTR_MAXREG_COUNT
	.align		4
        /*003c*/ 	.byte	0x03, 0x1b
        /*003e*/ 	.short	0x00ff


	//----- nvinfo : EIATTR_NUM_BARRIERS
	.align		4
        /*0040*/ 	.byte	0x02, 0x4c
        /*0042*/ 	.byte	0x01
	.zero		1


	//----- nvinfo : EIATTR_MERCURY_ISA_VERSION
	.align		4
        /*0044*/ 	.byte	0x03, 0x5f
        /*0046*/ 	.short	0x0101


	//----- nvinfo : EIATTR_VRC_CTA_INIT_COUNT
	.align		4
        /*0048*/ 	.byte	0x02, 0x4a
	.zero		1
	.zero		1


	//----- nvinfo : EIATTR_EXIT_INSTR_OFFSETS
	.align		4
        /*004c*/ 	.byte	0x04, 0x1c
        /*004e*/ 	.short	(.L_189 - .L_188)


	//   ....[0]....
.L_188:
        /*0050*/ 	.word	0x00000210


	//   ....[1]....
        /*0054*/ 	.word	0x00000320


	//   ....[2]....
        /*0058*/ 	.word	0x00000370


	//----- nvinfo : EIATTR_CRS_STACK_SIZE
	.align		4
.L_189:
        /*005c*/ 	.byte	0x04, 0x1e
        /*005e*/ 	.short	(.L_191 - .L_190)
.L_190:
        /*0060*/ 	.word	0x00000000


	//----- nvinfo : EIATTR_CBANK_PARAM_SIZE
	.align		4
.L_191:
        /*0064*/ 	.byte	0x03, 0x19
        /*0066*/ 	.short	0x0014


	//----- nvinfo : EIATTR_PARAM_CBANK
	.align		4
        /*0068*/ 	.byte	0x04, 0x0a
        /*006a*/ 	.short	(.L_193 - .L_192)
	.align		4
.L_192:
        /*006c*/ 	.word	index@(.nv.constant0._Z7reduce5ILj32EEvPfS0_j)
        /*0070*/ 	.short	0x0380
        /*0072*/ 	.short	0x0014


	//----- nvinfo : EIATTR_SW_WAR
	.align		4
.L_193:
        /*0074*/ 	.byte	0x04, 0x36
        /*0076*/ 	.short	(.L_195 - .L_194)
.L_194:
        /*0078*/ 	.word	0x00000008
.L_195:


//--------------------- .nv.info._Z7reduce5ILj64EEvPfS0_j --------------------------
	.section	.nv.info._Z7reduce5ILj64EEvPfS0_j,"",@"SHT_CUDA_INFO"
	.sectionflags	@""
	.align	4


	//----- nvinfo : EIATTR_CUDA_API_VERSION
	.align		4
        /*0000*/ 	.byte	0x04, 0x37
        /*0002*/ 	.short	(.L_197 - .L_196)
.L_196:
        /*0004*/ 	.word	0x00000082


	//----- nvinfo : EIATTR_KPARAM_INFO
	.align		4
.L_197:
        /*0008*/ 	.byte	0x04, 0x17
        /*000a*/ 	.short	(.L_199 - .L_198)
.L_198:
        /*000c*/ 	.word	0x00000000
        /*0010*/ 	.short	0x0002
        /*0012*/ 	.short	0x0010
        /*0014*/ 	.byte	0x00, 0xf0, 0x11, 0x00


	//----- nvinfo : EIATTR_KPARAM_INFO
	.align		4
.L_199:
        /*0018*/ 	.byte	0x04, 0x17
        /*001a*/ 	.short	(.L_201 - .L_200)
.L_200:
        /*001c*/ 	.word	0x00000000
        /*0020*/ 	.short	0x0001
        /*0022*/ 	.short	0x0008
        /*0024*/ 	.byte	0x00, 0xf5, 0x21, 0x00


	//----- nvinfo : EIATTR_KPARAM_INFO
	.align		4
.L_201:
        /*0028*/ 	.byte	0x04, 0x17
        /*002a*/ 	.short	(.L_203 - .L_202)
.L_202:
        /*002c*/ 	.word	0x00000000
        /*0030*/ 	.short	0x0000
        /*0032*/ 	.short	0x0000
        /*0034*/ 	.byte	0x00, 0xf5, 0x21, 0x00


	//----- nvinfo : EIATTR_SPARSE_MMA_MASK
	.align		4
.L_203:
        /*0038*/ 	.byte	0x03, 0x50
        /*003a*/ 	.short	0x0000


	//----- nvinfo : EIATTR_MAXREG_COUNT
	.align		4
        /*003c*/ 	.byte	0x03, 0x1b
        /*003e*/ 	.short	0x00ff


	//----- nvinfo : EIATTR_NUM_BARRIERS
	.align		4
        /*0040*/ 	.byte	0x02, 0x4c
        /*0042*/ 	.byte	0x01
	.zero		1


	//----- nvinfo : EIATTR_MERCURY_ISA_VERSION
	.align		4
        /*0044*/ 	.byte	0x03, 0x5f
        /*0046*/ 	.short	0x0101


	//----- nvinfo : EIATTR_VRC_CTA_INIT_COUNT
	.align		4
        /*0048*/ 	.byte	0x02, 0x4a
	.zero		1
	.zero		1


	//----- nvinfo : EIATTR_EXIT_INSTR_OFFSETS
	.align		4
        /*004c*/ 	.byte	0x04, 0x1c
        /*004e*/ 	.short	(.L_205 - .L_204)


	//   ....[0]....
.L_204:
        /*0050*/ 	.word	0x00000220


	//   ....[1]....
        /*0054*/ 	.word	0x00000360


	//   ....[2]....
        /*0058*/ 	.word	0x000003b0


	//----- nvinfo : EIATTR_CRS_STACK_SIZE
	.align		4
.L_205:
        /*005c*/ 	.byte	0x04, 0x1e
        /*005e*/ 	.short	(.L_207 - .L_206)
.L_206:
        /*0060*/ 	.word	0x00000000


	//----- nvinfo : EIATTR_CBANK_PARAM_SIZE
	.align		4
.L_207:
        /*0064*/ 	.byte	0x03, 0x19
        /*0066*/ 	.short	0x0014


	//----- nvinfo : EIATTR_PARAM_CBANK
	.align		4
        /*0068*/ 	.byte	0x04, 0x0a
        /*006a*/ 	.short	(.L_209 - .L_208)
	.align		4
.L_208:
        /*006c*/ 	.word	index@(.nv.constant0._Z7reduce5ILj64EEvPfS0_j)
        /*0070*/ 	.short	0x0380
        /*0072*/ 	.short	0x0014


	//----- nvinfo : EIATTR_SW_WAR
	.align		4
.L_209:
        /*0074*/ 	.byte	0x04, 0x36
        /*0076*/ 	.short	(.L_211 - .L_210)
.L_210:
        /*0078*/ 	.word	0x00000008
.L_211:


//--------------------- .nv.info._Z7reduce5ILj128EEvPfS0_j --------------------------
	.section	.nv.info._Z7reduce5ILj128EEvPfS0_j,"",@"SHT_CUDA_INFO"
	.sectionflags	@""
	.align	4


	//----- nvinfo : EIATTR_CUDA_API_VERSION
	.align		4
        /*0000*/ 	.byte	0x04, 0x37
        /*0002*/ 	.short	(.L_213 - .L_212)
.L_212:
        /*0004*/ 	.word	0x00000082


	//----- nvinfo : EIATTR_KPARAM_INFO
	.align		4
.L_213:
        /*0008*/ 	.byte	0x04, 0x17
        /*000a*/ 	.short	(.L_215 - .L_214)
.L_214:
        /*000c*/ 	.word	0x00000000
        /*0010*/ 	.short	0x0002
        /*0012*/ 	.short	0x0010
        /*0014*/ 	.byte	0x00, 0xf0, 0x11, 0x00


	//----- nvinfo : EIATTR_KPARAM_INFO
	.align		4
.L_215:
        /*0018*/ 	.byte	0x04, 0x17
        /*001a*/ 	.short	(.L_217 - .L_216)
.L_216:
        /*001c*/ 	.word	0x00000000
        /*0020*/ 	.short	0x0001
        /*0022*/ 	.short	0x0008
        /*0024*/ 	.byte	0x00, 0xf5, 0x21, 0x00


	//----- nvinfo : EIATTR_KPARAM_INFO
	.align		4
.L_217:
        /*0028*/ 	.byte	0x04, 0x17
        /*002a*/ 	.short	(.L_219 - .L_218)
.L_218:
        /*002c*/ 	.word	0x00000000
        /*0030*/ 	.short	0x0000
        /*0032*/ 	.short	0x0000
        /*0034*/ 	.byte	0x00, 0xf5, 0x21, 0x00


	//----- nvinfo : EIATTR_SPARSE_MMA_MASK
	.align		4
.L_219:
        /*0038*/ 	.byte	0x03, 0x50
        /*003a*/ 	.short	0x0000


	//----- nvinfo : EIATTR_MAXREG_COUNT
	.align		4
        /*003c*/ 	.byte	0x03, 0x1b
        /*003e*/ 	.short	0x00ff


	//----- nvinfo : EIATTR_NUM_BARRIERS
	.align		4
        /*0040*/ 	.byte	0x02, 0x4c
        /*0042*/ 	.byte	0x01
	.zero		1


	//----- nvinfo : EIATTR_MERCURY_ISA_VERSION
	.align		4
        /*0044*/ 	.byte	0x03, 0x5f
        /*0046*/ 	.short	0x0101


	//----- nvinfo : EIATTR_VRC_CTA_INIT_COUNT
	.align		4
        /*0048*/ 	.byte	0x02, 0x4a
	.zero		1
	.zero		1


	//----- nvinfo : EIATTR_EXIT_INSTR_OFFSETS
	.align		4
        /*004c*/ 	.byte	0x04, 0x1c
        /*004e*/ 	.short	(.L_221 - .L_220)


	//   ....[0]....
.L_220:
        /*0050*/ 	.word	0x00000280


	//   ....[1]....
        /*0054*/ 	.word	0x000003c0


	//   ....[2]....
        /*0058*/ 	.word	0x00000410


	//----- nvinfo : EIATTR_CRS_STACK_SIZE
	.align		4
.L_221:
        /*005c*/ 	.byte	0x04, 0x1e
        /*005e*/ 	.short	(.L_223 - .L_222)
.L_222:
        /*0060*/ 	.word	0x00000000


	//----- nvinfo : EIATTR_CBANK_PARAM_SIZE
	.align		4
.L_223:
        /*0064*/ 	.byte	0x03, 0x19
        /*0066*/ 	.short	0x0014


	//----- nvinfo : EIATTR_PARAM_CBANK
	.align		4
        /*0068*/ 	.byte	0x04, 0x0a
        /*006a*/ 	.short	(.L_225 - .L_224)
	.align		4
.L_224:
        /*006c*/ 	.word	index@(.nv.constant0._Z7reduce5ILj128EEvPfS0_j)
        /*0070*/ 	.short	0x0380
        /*0072*/ 	.short	0x0014


	//----- nvinfo : EIATTR_SW_WAR
	.align		4
.L_225:
        /*0074*/ 	.byte	0x04, 0x36
        /*0076*/ 	.short	(.L_227 - .L_226)
.L_226:
        /*0078*/ 	.word	0x00000008
.L_227:


//--------------------- .nv.info._Z7reduce5ILj256EEvPfS0_j --------------------------
	.section	.nv.info._Z7reduce5ILj256EEvPfS0_j,"",@"SHT_CUDA_INFO"
	.sectionflags	@""
	.align	4


	//----- nvinfo : EIATTR_CUDA_API_VERSION
	.align		4
        /*0000*/ 	.byte	0x04, 0x37
        /*0002*/ 	.short	(.L_229 - .L_228)
.L_228:
        /*0004*/ 	.word	0x00000082


	//----- nvinfo : EIATTR_KPARAM_INFO
	.align		4
.L_229:
        /*0008*/ 	.byte	0x04, 0x17
        /*000a*/ 	.short	(.L_231 - .L_230)
.L_230:
        /*000c*/ 	.word	0x00000000
        /*0010*/ 	.short	0x0002
        /*0012*/ 	.short	0x0010
        /*0014*/ 	.byte	0x00, 0xf0, 0x11, 0x00


	//----- nvinfo : EIATTR_KPARAM_INFO
	.align		4
.L_231:
        /*0018*/ 	.byte	0x04, 0x17
        /*001a*/ 	.short	(.L_233 - .L_232)
.L_232:
        /*001c*/ 	.word	0x00000000
        /*0020*/ 	.short	0x0001
        /*0022*/ 	.short	0x0008
        /*0024*/ 	.byte	0x00, 0xf5, 0x21, 0x00


	//----- nvinfo : EIATTR_KPARAM_INFO
	.align		4
.L_233:
        /*0028*/ 	.byte	0x04, 0x17
        /*002a*/ 	.short	(.L_235 - .L_234)
.L_234:
        /*002c*/ 	.word	0x00000000
        /*0030*/ 	.short	0x0000
        /*0032*/ 	.short	0x0000
        /*0034*/ 	.byte	0x00, 0xf5, 0x21, 0x00


	//----- nvinfo : EIATTR_SPARSE_MMA_MASK
	.align		4
.L_235:
        /*0038*/ 	.byte	0x03, 0x50
        /*003a*/ 	.short	0x0000


	//----- nvinfo : EIATTR_MAXREG_COUNT
	.align		4
        /*003c*/ 	.byte	0x03, 0x1b
        /*003e*/ 	.short	0x00ff


	//----- nvinfo : EIATTR_NUM_BARRIERS
	.align		4
        /*0040*/ 	.byte	0x02, 0x4c
        /*0042*/ 	.byte	0x01
	.zero		1


	//----- nvinfo : EIATTR_MERCURY_ISA_VERSION
	.align		4
        /*0044*/ 	.byte	0x03, 0x5f
        /*0046*/ 	.short	0x0101


	//----- nvinfo : EIATTR_VRC_CTA_INIT_COUNT
	.align		4
        /*0048*/ 	.byte	0x02, 0x4a
	.zero		1
	.zero		1


	//----- nvinfo : EIATTR_EXIT_INSTR_OFFSETS
	.align		4
        /*004c*/ 	.byte	0x04, 0x1c
        /*004e*/ 	.short	(.L_237 - .L_236)


	//   ....[0]....
.L_236:
        /*0050*/ 	.word	0x000002c0


	//   ....[1]....
        /*0054*/ 	.word	0x00000400


	//   ....[2]....
        /*0058*/ 	.word	0x00000450


	//----- nvinfo : EIATTR_CRS_STACK_SIZE
	.align		4
.L_237:
        /*005c*/ 	.byte	0x04, 0x1e
        /*005e*/ 	.short	(.L_239 - .L_238)
.L_238:
        /*0060*/ 	.word	0x00000000


	//----- nvinfo : EIATTR_CBANK_PARAM_SIZE
	.align		4
.L_239:
        /*0064*/ 	.byte	0x03, 0x19
        /*0066*/ 	.short	0x0014


	//----- nvinfo : EIATTR_PARAM_CBANK
	.align		4
        /*0068*/ 	.byte	0x04, 0x0a
        /*006a*/ 	.short	(.L_241 - .L_240)
	.align		4
.L_240:
        /*006c*/ 	.word	index@(.nv.constant0._Z7reduce5ILj256EEvPfS0_j)
        /*0070*/ 	.short	0x0380
        /*0072*/ 	.short	0x0014


	//----- nvinfo : EIATTR_SW_WAR
	.align		4
.L_241:
        /*0074*/ 	.byte	0x04, 0x36
        /*0076*/ 	.short	(.L_243 - .L_242)
.L_242:
        /*0078*/ 	.word	0x00000008
.L_243:


//--------------------- .nv.info._Z7reduce5ILj512EEvPfS0_j --------------------------
	.section	.nv.info._Z7reduce5ILj512EEvPfS0_j,"",@"SHT_CUDA_INFO"
	.sectionflags	@""
	.align	4


	//----- nvinfo : EIATTR_CUDA_API_VERSION
	.align		4
        /*0000*/ 	.byte	0x04, 0x37
        /*0002*/ 	.short	(.L_245 - .L_244)
.L_244:
        /*0004*/ 	.word	0x00000082


	//----- nvinfo : EIATTR_KPARAM_INFO
	.align		4
.L_245:
        /*0008*/ 	.byte	0x04, 0x17
        /*000a*/ 	.short	(.L_247 - .L_246)
.L_246:
        /*000c*/ 	.word	0x00000000
        /*0010*/ 	.short	0x0002
        /*0012*/ 	.short	0x0010
        /*0014*/ 	.byte	0x00, 0xf0, 0x11, 0x00


	//----- nvinfo : EIATTR_KPARAM_INFO
	.align		4
.L_247:
        /*0018*/ 	.byte	0x04, 0x17
        /*001a*/ 	.short	(.L_249 - .L_248)
.L_248:
        /*001c*/ 	.word	0x00000000
        /*0020*/ 	.short	0x0001
        /*0022*/ 	.short	0x0008
        /*0024*/ 	.byte	0x00, 0xf5, 0x21, 0x00


	//----- nvinfo : EIATTR_KPARAM_INFO
	.align		4
.L_249:
        /*0028*/ 	.byte	0x04, 0x17
        /*002a*/ 	.short	(.L_251 - .L_250)
.L_250:
        /*002c*/ 	.word	0x00000000
        /*0030*/ 	.short	0x0000
        /*0032*/ 	.short	0x0000
        /*0034*/ 	.byte	0x00, 0xf5, 0x21, 0x00


	//----- nvinfo : EIATTR_SPARSE_MMA_MASK
	.align		4
.L_251:
        /*0038*/ 	.byte	0x03, 0x50
        /*003a*/ 	.short	0x0000


	//----- nvinfo : EIATTR_MAXREG_COUNT
	.align		4
        /*003c*/ 	.byte	0x03, 0x1b
        /*003e*/ 	.short	0x00ff


	//----- nvinfo : EIATTR_NUM_BARRIERS
	.align		4
        /*0040*/ 	.byte	0x02, 0x4c
        /*0042*/ 	.byte	0x01
	.zero		1


	//----- nvinfo : EIATTR_MERCURY_ISA_VERSION
	.align		4
        /*0044*/ 	.byte	0x03, 0x5f
        /*0046*/ 	.short	0x0101


	//----- nvinfo : EIATTR_VRC_CTA_INIT_COUNT
	.align		4
        /*0048*/ 	.byte	0x02, 0x4a
	.zero		1
	.zero		1


	//----- nvinfo : EIATTR_EXIT_INSTR_OFFSETS
	.align		4
        /*004c*/ 	.byte	0x04, 0x1c
        /*004e*/ 	.short	(.L_253 - .L_252)


	//   ....[0]....
.L_252:
        /*0050*/ 	.word	0x00000320


	//   ....[1]....
        /*0054*/ 	.word	0x00000460


	//   ....[2]....
        /*0058*/ 	.word	0x000004b0


	//----- nvinfo : EIATTR_CRS_STACK_SIZE
	.align		4
.L_253:
        /*005c*/ 	.byte	0x04, 0x1e
        /*005e*/ 	.short	(.L_255 - .L_254)
.L_254:
        /*0060*/ 	.word	0x00000000


	//----- nvinfo : EIATTR_CBANK_PARAM_SIZE
	.align		4
.L_255:
        /*0064*/ 	.byte	0x03, 0x19
        /*0066*/ 	.short	0x0014


	//----- nvinfo : EIATTR_PARAM_CBANK
	.align		4
        /*0068*/ 	.byte	0x04, 0x0a
        /*006a*/ 	.short	(.L_257 - .L_256)
	.align		4
.L_256:
        /*006c*/ 	.word	index@(.nv.constant0._Z7reduce5ILj512EEvPfS0_j)
        /*0070*/ 	.short	0x0380
        /*0072*/ 	.short	0x0014


	//----- nvinfo : EIATTR_SW_WAR
	.align		4
.L_257:
        /*0074*/ 	.byte	0x04, 0x36
        /*0076*/ 	.short	(.L_259 - .L_258)
.L_258:
        /*0078*/ 	.word	0x00000008
.L_259:


//--------------------- .nv.info._Z7reduce4ILj32EEvPfS0_j --------------------------
	.section	.nv.info._Z7reduce4ILj32EEvPfS0_j,"",@"SHT_CUDA_INFO"
	.sectionflags	@""
	.align	4


	//----- nvinfo : EIATTR_CUDA_API_VERSION
	.align		4
        /*0000*/ 	.byte	0x04, 0x37
        /*0002*/ 	.short	(.L_261 - .L_260)
.L_260:
        /*0004*/ 	.word	0x00000082


	//----- nvinfo : EIATTR_KPARAM_INFO
	.align		4
.L_261:
        /*0008*/ 	.byte	0x04, 0x17
        /*000a*/ 	.short	(.L_263 - .L_262)
.L_262:
        /*000c*/ 	.word	0x00000000
        /*0010*/ 	.short	0x0002
        /*0012*/ 	.short	0x0010
        /*0014*/ 	.byte	0x00, 0xf0, 0x11, 0x00


	//----- nvinfo : EIATTR_KPARAM_INFO
	.align		4
.L_263:
        /*0018*/ 	.byte	0x04, 0x17
        /*001a*/ 	.short	(.L_265 - .L_264)
.L_264:
        /*001c*/ 	.word	0x00000000
        /*0020*/ 	.short	0x0001
        /*0022*/ 	.short	0x0008
        /*0024*/ 	.byte	0x00, 0xf5, 0x21, 0x00


	//----- nvinfo : EIATTR_KPARAM_INFO
	.align		4
.L_265:
        /*0028*/ 	.byte	0x04, 0x17
        /*002a*/ 	.short	(.L_267 - .L_266)
.L_266:
        /*002c*/ 	.word	0x00000000
        /*0030*/ 	.short	0x0000
        /*0032*/ 	.short	0x0000
        /*0034*/ 	.byte	0x00, 0xf5, 0x21, 0x00


	//----- nvinfo : EIATTR_SPARSE_MMA_MASK
	.align		4
.L_267:
        /*0038*/ 	.byte	0x03, 0x50
        /*003a*/ 	.short	0x0000


	//----- nvinfo : EIATTR_MAXREG_COUNT
	.align		4
        /*003c*/ 	.byte	0x03, 0x1b
        /*003e*/ 	.short	0x00ff


	//----- nvinfo : EIATTR_NUM_BARRIERS
	.align		4
        /*0040*/ 	.byte	0x02, 0x4c
        /*0042*/ 	.byte	0x01
	.zero		1


	//----- nvinfo : EIATTR_MERCURY_ISA_VERSION
	.align		4
        /*0044*/ 	.byte	0x03, 0x5f
        /*0046*/ 	.short	0x0101


	//----- nvinfo : EIATTR_VRC_CTA_INIT_COUNT
	.align		4
        /*0048*/ 	.byte	0x02, 0x4a
	.zero		1
	.zero		1


	//----- nvinfo : EIATTR_EXIT_INSTR_OFFSETS
	.align		4
        /*004c*/ 	.byte	0x04, 0x1c
        /*004e*/ 	.short	(.L_269 - .L_268)


	//   ....[0]....
.L_268:
        /*0050*/ 	.word	0x00000210


	//   ....[1]....
        /*0054*/ 	.word	0x00000370


	//   ....[2]....
        /*0058*/ 	.word	0x000003c0


	//----- nvinfo : EIATTR_CRS_STACK_SIZE
	.align		4
.L_269:
        /*005c*/ 	.byte	0x04, 0x1e
        /*005e*/ 	.short	(.L_271 - .L_270)
.L_270:
        /*0060*/ 	.word	0x00000000


	//----- nvinfo : EIATTR_CBANK_PARAM_SIZE
	.align		4
.L_271:
        /*0064*/ 	.byte	0x03, 0x19
        /*0066*/ 	.short	0x0014


	//----- nvinfo : EIATTR_PARAM_CBANK
	.align		4
        /*0068*/ 	.byte	0x04, 0x0a
        /*006a*/ 	.short	(.L_273 - .L_272)
	.align		4
.L_272:
        /*006c*/ 	.word	index@(.nv.constant0._Z7reduce4ILj32EEvPfS0_j)
        /*0070*/ 	.short	0x0380
        /*0072*/ 	.short	0x0014


	//----- nvinfo : EIATTR_SW_WAR
	.align		4
.L_273:
        /*0074*/ 	.byte	0x04, 0x36
        /*0076*/ 	.short	(.L_275 - .L_274)
.L_274:
        /*0078*/ 	.word	0x00000008
.L_275:


//--------------------- .nv.info._Z7reduce4ILj64EEvPfS0_j --------------------------
	.section	.nv.info._Z7reduce4ILj64EEvPfS0_j,"",@"SHT_CUDA_INFO"
	.sectionflags	@""
	.align	4


	//----- nvinfo : EIATTR_CUDA_API_VERSION
	.align		4
        /*0000*/ 	.byte	0x04, 0x37
        /*0002*/ 	.short	(.L_277 - .L_276)
.L_276:
        /*0004*/ 	.word	0x00000082


	//----- nvinfo : EIATTR_KPARAM_INFO
	.align		4
.L_277:
        /*0008*/ 	.byte	0x04, 0x17
        /*000a*/ 	.short	(.L_279 - .L_278)
.L_278:
        /*000c*/ 	.word	0x00000000
        /*0010*/ 	.short	0x0002
        /*0012*/ 	.short	0x0010
        /*0014*/ 	.byte	0x00, 0xf0, 0x11, 0x00


	//----- nvinfo : EIATTR_KPARAM_INFO
	.align		4
.L_279:
        /*0018*/ 	.byte	0x04, 0x17
        /*001a*/ 	.short	(.L_281 - .L_280)
.L_280:
        /*001c*/ 	.word	0x00000000
        /*0020*/ 	.short	0x0001
        /*0022*/ 	.short	0x0008
        /*0024*/ 	.byte	0x00, 0xf5, 0x21, 0x00


	//----- nvinfo : EIATTR_KPARAM_INFO
	.align		4
.L_281:
        /*0028*/ 	.byte	0x04, 0x17
        /*002a*/ 	.short	(.L_283 - .L_282)
.L_282:
        /*002c*/ 	.word	0x00000000
        /*0030*/ 	.short	0x0000
        /*0032*/ 	.short	0x0000
        /*0034*/ 	.byte	0x00, 0xf5, 0x21, 0x00


	//----- nvinfo : EIATTR_SPARSE_MMA_MASK
	.align		4
.L_283:
        /*0038*/ 	.byte	0x03, 0x50
        /*003a*/ 	.short	0x0000


	//----- nvinfo : EIATTR_MAXREG_COUNT
	.align		4
        /*003c*/ 	.byte	0x03, 0x1b
        /*003e*/ 	.short	0x00ff


	//----- nvinfo : EIATTR_NUM_BARRIERS
	.align		4
        /*0040*/ 	.byte	0x02, 0x4c
        /*0042*/ 	.byte	0x01
	.zero		1


	//----- nvinfo : EIATTR_MERCURY_ISA_VERSION
	.align		4
        /*0044*/ 	.byte	0x03, 0x5f
        /*0046*/ 	.short	0x0101


	//----- nvinfo : EIATTR_VRC_CTA_INIT_COUNT
	.align		4
        /*0048*/ 	.byte	0x02, 0x4a
	.zero		1
	.zero		1


	//----- nvinfo : EIATTR_EXIT_INSTR_OFFSETS
	.align		4
        /*004c*/ 	.byte	0x04, 0x1c
        /*004e*/ 	.short	(.L_285 - .L_284)


	//   ....[0]....
.L_284:
        /*0050*/ 	.word	0x00000210


	//   ....[1]....
        /*0054*/ 	.word	0x000003b0


	//   ....[2]....
        /*0058*/ 	.word	0x00000400


	//----- nvinfo : EIATTR_CRS_STACK_SIZE
	.align		4
.L_285:
        /*005c*/ 	.byte	0x04, 0x1e
        /*005e*/ 	.short	(.L_287 - .L_286)
.L_286:
        /*0060*/ 	.word	0x00000000


	//----- nvinfo : EIATTR_CBANK_PARAM_SIZE
	.align		4
.L_287:
        /*0064*/ 	.byte	0x03, 0x19
        /*0066*/ 	.short	0x0014


	//----- nvinfo : EIATTR_PARAM_CBANK
	.align		4
        /*0068*/ 	.byte	0x04, 0x0a
        /*006a*/ 	.short	(.L_289 - .L_288)
	.align		4
.L_288:
        /*006c*/ 	.word	index@(.nv.constant0._Z7reduce4ILj64EEvPfS0_j)
        /*0070*/ 	.short	0x0380
        /*0072*/ 	.short	0x0014


	//----- nvinfo : EIATTR_SW_WAR
	.align		4
.L_289:
        /*0074*/ 	.byte	0x04, 0x36
        /*0076*/ 	.short	(.L_291 - .L_290)
.L_290:
        /*0078*/ 	.word	0x00000008
.L_291:


//--------------------- .nv.info._Z7reduce4ILj128EEvPfS0_j --------------------------
	.section	.nv.info._Z7reduce4ILj128EEvPfS0_j,"",@"SHT_CUDA_INFO"
	.sectionflags	@""
	.align	4


	//----- nvinfo : EIATTR_CUDA_API_VERSION
	.align		4
        /*0000*/ 	.byte	0x04, 0x37
        /*0002*/ 	.short	(.L_293 - .L_292)
.L_292:
        /*0004*/ 	.word	0x00000082


	//----- nvinfo : EIATTR_KPARAM_INFO
	.align		4
.L_293:
        /*0008*/ 	.byte	0x04, 0x17
        /*000a*/ 	.short	(.L_295 - .L_294)
.L_294:
        /*000c*/ 	.word	0x00000000
        /*0010*/ 	.short	0x0002
        /*0012*/ 	.short	0x0010
        /*0014*/ 	.byte	0x00, 0xf0, 0x11, 0x00


	//----- nvinfo : EIATTR_KPARAM_INFO
	.align		4
.L_295:
        /*0018*/ 	.byte	0x04, 0x17
        /*001a*/ 	.short	(.L_297 - .L_296)
.L_296:
        /*001c*/ 	.word	0x00000000
        /*0020*/ 	.short	0x0001
        /*0022*/ 	.short	0x0008
        /*0024*/ 	.byte	0x00, 0xf5, 0x21, 0x00


	//----- nvinfo : EIATTR_KPARAM_INFO
	.align		4
.L_297:
        /*0028*/ 	.byte	0x04, 0x17
        /*002a*/ 	.short	(.L_299 - .L_298)
.L_298:
        /*002c*/ 	.word	0x00000000
        /*0030*/ 	.short	0x0000
        /*0032*/ 	.short	0x0000
        /*0034*/ 	.byte	0x00, 0xf5, 0x21, 0x00


	//----- nvinfo : EIATTR_SPARSE_MMA_MASK
	.align		4
.L_299:
        /*0038*/ 	.byte	0x03, 0x50
        /*003a*/ 	.short	0x0000


	//----- nvinfo : EIATTR_MAXREG_COUNT
	.align		4
        /*003c*/ 	.byte	0x03, 0x1b
        /*003e*/ 	.short	0x00ff


	//----- nvinfo : EIATTR_NUM_BARRIERS
	.align		4
        /*0040*/ 	.byte	0x02, 0x4c
        /*0042*/ 	.byte	0x01
	.zero		1


	//----- nvinfo : EIATTR_MERCURY_ISA_VERSION
	.align		4
        /*0044*/ 	.byte	0x03, 0x5f
        /*0046*/ 	.short	0x0101


	//----- nvinfo : EIATTR_VRC_CTA_INIT_COUNT
	.align		4
        /*0048*/ 	.byte	0x02, 0x4a
	.zero		1
	.zero		1


	//----- nvinfo : EIATTR_EXIT_INSTR_OFFSETS
	.align		4
        /*004c*/ 	.byte	0x04, 0x1c
        /*004e*/ 	.short	(.L_301 - .L_300)


	//   ....[0]....
.L_300:
        /*0050*/ 	.word	0x00000260


	//   ....[1]....
        /*0054*/ 	.word	0x00000400


	//   ....[2]....
        /*0058*/ 	.word	0x00000450


	//----- nvinfo : EIATTR_CRS_STACK_SIZE
	.align		4
.L_301:
        /*005c*/ 	.byte	0x04, 0x1e
        /*005e*/ 	.short	(.L_303 - .L_302)
.L_302:
        /*0060*/ 	.word	0x00000000


	//----- nvinfo : EIATTR_CBANK_PARAM_SIZE
	.align		4
.L_303:
        /*0064*/ 	.byte	0x03, 0x19
        /*0066*/ 	.short	0x0014


	//----- nvinfo : EIATTR_PARAM_CBANK
	.align		4
        /*0068*/ 	.byte	0x04, 0x0a
        /*006a*/ 	.short	(.L_305 - .L_304)
	.align		4
.L_304:
        /*006c*/ 	.word	index@(.nv.constant0._Z7reduce4ILj128EEvPfS0_j)
        /*0070*/ 	.short	0x0380
        /*0072*/ 	.short	0x0014


	//----- nvinfo : EIATTR_SW_WAR
	.align		4
.L_305:
        /*0074*/ 	.byte	0x04, 0x36
        /*0076*/ 	.short	(.L_307 - .L_306)
.L_306:
        /*0078*/ 	.word	0x00000008
.L_307:


//--------------------- .nv.info._Z7reduce4ILj256EEvPfS0_j --------------------------
	.section	.nv.info._Z7reduce4ILj256EEvPfS0_j,"",@"SHT_CUDA_INFO"
	.sectionflags	@""
	.align	4


	//----- nvinfo : EIATTR_CUDA_API_VERSION
	.align		4
        /*0000*/ 	.byte	0x04, 0x37
        /*0002*/ 	.short	(.L_309 - .L_308)
.L_308:
        /*0004*/ 	.word	0x00000082


	//----- nvinfo : EIATTR_KPARAM_INFO
	.align		4
.L_309:
        /*0008*/ 	.byte	0x04, 0x17
        /*000a*/ 	.short	(.L_311 - .L_310)
.L_310:
        /*000c*/ 	.word	0x00000000
        /*0010*/ 	.short	0x0002
        /*0012*/ 	.short	0x0010
        /*0014*/ 	.byte	0x00, 0xf0, 0x11, 0x00


	//----- nvinfo : EIATTR_KPARAM_INFO
	.align		4
.L_311:
        /*0018*/ 	.byte	0x04, 0x17
        /*001a*/ 	.short	(.L_313 - .L_312)
.L_312:
        /*001c*/ 	.word	0x00000000
        /*0020*/ 	.short	0x0001
        /*0022*/ 	.short	0x0008
        /*0024*/ 	.byte	0x00, 0xf5, 0x21, 0x00


	//----- nvinfo : EIATTR_KPARAM_INFO
	.align		4
.L_313:
        /*0028*/ 	.byte	0x04, 0x17
        /*002a*/ 	.short	(.L_315 - .L_314)
.L_314:
        /*002c*/ 	.word	0x00000000
        /*0030*/ 	.short	0x0000
        /*0032*/ 	.short	0x0000
        /*0034*/ 	.byte	0x00, 0xf5, 0x21, 0x00


	//----- nvinfo : EIATTR_SPARSE_MMA_MASK
	.align		4
.L_315:
        /*0038*/ 	.byte	0x03, 0x50
        /*003a*/ 	.short	0x0000


	//----- nvinfo : EIATTR_MAXREG_COUNT
	.align		4
        /*003c*/ 	.byte	0x03, 0x1b
        /*003e*/ 	.short	0x00ff


	//----- nvinfo : EIATTR_NUM_BARRIERS
	.align		4
        /*0040*/ 	.byte	0x02, 0x4c
        /*0042*/ 	.byte	0x01
	.zero		1


	//----- nvinfo : EIATTR_MERCURY_ISA_VERSION
	.align		4
        /*0044*/ 	.byte	0x03, 0x5f
        /*0046*/ 	.short	0x0101


	//----- nvinfo : EIATTR_VRC_CTA_INIT_COUNT
	.align		4
        /*0048*/ 	.byte	0x02, 0x4a
	.zero		1
	.zero		1


	//----- nvinfo : EIATTR_EXIT_INSTR_OFFSETS
	.align		4
        /*004c*/ 	.byte	0x04, 0x1c
        /*004e*/ 	.short	(.L_317 - .L_316)


	//   ....[0]....
.L_316:
        /*0050*/ 	.word	0x000002c0


	//   ....[1]....
        /*0054*/ 	.word	0x00000460


	//   ....[2]....
        /*0058*/ 	.word	0x000004b0


	//----- nvinfo : EIATTR_CRS_STACK_SIZE
	.align		4
.L_317:
        /*005c*/ 	.byte	0x04, 0x1e
        /*005e*/ 	.short	(.L_319 - .L_318)
.L_318:
        /*0060*/ 	.word	0x00000000


	//----- nvinfo : EIATTR_CBANK_PARAM_SIZE
	.align		4
.L_319:
        /*0064*/ 	.byte	0x03, 0x19
        /*0066*/ 	.short	0x0014


	//----- nvinfo : EIATTR_PARAM_CBANK
	.align		4
        /*0068*/ 	.byte	0x04, 0x0a
        /*006a*/ 	.short	(.L_321 - .L_320)
	.align		4
.L_320:
        /*006c*/ 	.word	index@(.nv.constant0._Z7reduce4ILj256EEvPfS0_j)
        /*0070*/ 	.short	0x0380
        /*0072*/ 	.short	0x0014


	//----- nvinfo : EIATTR_SW_WAR
	.align		4
.L_321:
        /*0074*/ 	.byte	0x04, 0x36
        /*0076*/ 	.short	(.L_323 - .L_322)
.L_322:
        /*0078*/ 	.word	0x00000008
.L_323:


//--------------------- .nv.info._Z7reduce4ILj512EEvPfS0_j --------------------------
	.section	.nv.info._Z7reduce4ILj512EEvPfS0_j,"",@"SHT_CUDA_INFO"
	.sectionflags	@""
	.align	4


	//----- nvinfo : EIATTR_CUDA_API_VERSION
	.align		4
        /*0000*/ 	.byte	0x04, 0x37
        /*0002*/ 	.short	(.L_325 - .L_324)
.L_324:
        /*0004*/ 	.word	0x00000082


	//----- nvinfo : EIATTR_KPARAM_INFO
	.align		4
.L_325:
        /*0008*/ 	.byte	0x04, 0x17
        /*000a*/ 	.short	(.L_327 - .L_326)
.L_326:
        /*000c*/ 	.word	0x00000000
        /*0010*/ 	.short	0x0002
        /*0012*/ 	.short	0x0010
        /*0014*/ 	.byte	0x00, 0xf0, 0x11, 0x00


	//----- nvinfo : EIATTR_KPARAM_INFO
	.align		4
.L_327:
        /*0018*/ 	.byte	0x04, 0x17
        /*001a*/ 	.short	(.L_329 - .L_328)
.L_328:
        /*001c*/ 	.word	0x00000000
        /*0020*/ 	.short	0x0001
        /*0022*/ 	.short	0x0008
        /*0024*/ 	.byte	0x00, 0xf5, 0x21, 0x00


	//----- nvinfo : EIATTR_KPARAM_INFO
	.align		4
.L_329:
        /*0028*/ 	.byte	0x04, 0x17
        /*002a*/ 	.short	(.L_331 - .L_330)
.L_330:
        /*002c*/ 	.word	0x00000000
        /*0030*/ 	.short	0x0000
        /*0032*/ 	.short	0x0000
        /*0034*/ 	.byte	0x00, 0xf5, 0x21, 0x00


	//----- nvinfo : EIATTR_SPARSE_MMA_MASK
	.align		4
.L_331:
        /*0038*/ 	.byte	0x03, 0x50
        /*003a*/ 	.short	0x0000


	//----- nvinfo : EIATTR_MAXREG_COUNT
	.align		4
        /*003c*/ 	.byte	0x03, 0x1b
        /*003e*/ 	.short	0x00ff


	//----- nvinfo : EIATTR_NUM_BARRIERS
	.align		4
        /*0040*/ 	.byte	0x02, 0x4c
        /*0042*/ 	.byte	0x01
	.zero		1


	//----- nvinfo : EIATTR_MERCURY_ISA_VERSION
	.align		4
        /*0044*/ 	.byte	0x03, 0x5f
        /*0046*/ 	.short	0x0101


	//----- nvinfo : EIATTR_VRC_CTA_INIT_COUNT
	.align		4
        /*0048*/ 	.byte	0x02, 0x4a
	.zero		1
	.zero		1


	//----- nvinfo : EIATTR_EXIT_INSTR_OFFSETS
	.align		4
        /*004c*/ 	.byte	0x04, 0x1c
        /*004e*/ 	.short	(.L_333 - .L_332)


	//   ....[0]....
.L_332:
        /*0050*/ 	.word	0x00000320


	//   ....[1]....
        /*0054*/ 	.word	0x000004c0


	//   ....[2]....
        /*0058*/ 	.word	0x00000510


	//----- nvinfo : EIATTR_CRS_STACK_SIZE
	.align		4
.L_333:
        /*005c*/ 	.byte	0x04, 0x1e
        /*005e*/ 	.short	(.L_335 - .L_334)
.L_334:
        /*0060*/ 	.word	0x00000000


	//----- nvinfo : EIATTR_CBANK_PARAM_SIZE
	.align		4
.L_335:
        /*0064*/ 	.byte	0x03, 0x19
        /*0066*/ 	.short	0x0014


	//----- nvinfo : EIATTR_PARAM_CBANK
	.align		4
        /*0068*/ 	.byte	0x04, 0x0a
        /*006a*/ 	.short	(.L_337 - .L_336)
	.align		4
.L_336:
        /*006c*/ 	.word	index@(.nv.constant0._Z7reduce4ILj512EEvPfS0_j)
        /*0070*/ 	.short	0x0380
        /*0072*/ 	.short	0x0014


	//----- nvinfo : EIATTR_SW_WAR
	.align		4
.L_337:
        /*0074*/ 	.byte	0x04, 0x36
        /*0076*/ 	.short	(.L_339 - .L_338)
.L_338:
        /*0078*/ 	.word	0x00000008
.L_339:


//--------------------- .nv.info._Z7reduce3ILj32EEvPfS0_j --------------------------
	.section	.nv.info._Z7reduce3ILj32EEvPfS0_j,"",@"SHT_CUDA_INFO"
	.sectionflags	@""
	.align	4


	//----- nvinfo : EIATTR_CUDA_API_VERSION
	.align		4
        /*0000*/ 	.byte	0x04, 0x37
        /*0002*/ 	.short	(.L_341 - .L_340)
.L_340:
        /*0004*/ 	.word	0x00000082


	//----- nvinfo : EIATTR_KPARAM_INFO
	.align		4
.L_341:
        /*0008*/ 	.byte	0x04, 0x17
        /*000a*/ 	.short	(.L_343 - .L_342)
.L_342:
        /*000c*/ 	.word	0x00000000
        /*0010*/ 	.short	0x0002
        /*0012*/ 	.short	0x0010
        /*0014*/ 	.byte	0x00, 0xf0, 0x11, 0x00


	//----- nvinfo : EIATTR_KPARAM_INFO
	.align		4
.L_343:
        /*0018*/ 	.byte	0x04, 0x17
        /*001a*/ 	.short	(.L_345 - .L_344)
.L_344:
        /*001c*/ 	.word	0x00000000
        /*0020*/ 	.short	0x0001
        /*0022*/ 	.short	0x0008
        /*0024*/ 	.byte	0x00, 0xf5, 0x21, 0x00


	//----- nvinfo : EIATTR_KPARAM_INFO
	.align		4
.L_345:
        /*0028*/ 	.byte	0x04, 0x17
        /*002a*/ 	.short	(.L_347 - .L_346)
.L_346:
        /*002c*/ 	.word	0x00000000
        /*0030*/ 	.short	0x0000
        /*0032*/ 	.short	0x0000
        /*0034*/ 	.byte	0x00, 0xf5, 0x21, 0x00


	//----- nvinfo : EIATTR_SPARSE_MMA_MASK
	.align		4
.L_347:
        /*0038*/ 	.byte	0x03, 0x50
        /*003a*/ 	.short	0x0000


	//----- nvinfo : EIATTR_MAXREG_COUNT
	.align		4
        /*003c*/ 	.byte	0x03, 0x1b
        /*003e*/ 	.short	0x00ff


	//----- nvinfo : EIATTR_NUM_BARRIERS
	.align		4
        /*0040*/ 	.byte	0x02, 0x4c
        /*0042*/ 	.byte	0x01
	.zero		1


	//----- nvinfo : EIATTR_MERCURY_ISA_VERSION
	.align		4
        /*0044*/ 	.byte	0x03, 0x5f
        /*0046*/ 	.short	0x0101


	//----- nvinfo : EIATTR_VRC_CTA_INIT_COUNT
	.align		4
        /*0048*/ 	.byte	0x02, 0x4a
	.zero		1
	.zero		1


	//----- nvinfo : EIATTR_EXIT_INSTR_OFFSETS
	.align		4
        /*004c*/ 	.byte	0x04, 0x1c
        /*004e*/ 	.short	(.L_349 - .L_348)


	//   ....[0]....
.L_348:
        /*0050*/ 	.word	0x00000270


	//   ....[1]....
        /*0054*/ 	.word	0x000002f0


	//----- nvinfo : EIATTR_CBANK_PARAM_SIZE
	.align		4
.L_349:
        /*0058*/ 	.byte	0x03, 0x19
        /*005a*/ 	.short	0x0014


	//----- nvinfo : EIATTR_PARAM_CBANK
	.align		4
        /*005c*/ 	.byte	0x04, 0x0a
        /*005e*/ 	.short	(.L_351 - .L_350)
	.align		4
.L_350:
        /*0060*/ 	.word	index@(.nv.constant0._Z7reduce3ILj32EEvPfS0_j)
        /*0064*/ 	.short	0x0380
        /*0066*/ 	.short	0x0014


	//----- nvinfo : EIATTR_SW_WAR
	.align		4
.L_351:
        /*0068*/ 	.byte	0x04, 0x36
        /*006a*/ 	.short	(.L_353 - .L_352)
.L_352:
        /*006c*/ 	.word	0x00000008
.L_353:


//--------------------- .nv.info._Z7reduce3ILj64EEvPfS0_j --------------------------
	.section	.nv.info._Z7reduce3ILj64EEvPfS0_j,"",@"SHT_CUDA_INFO"
	.sectionflags	@""
	.align	4


	//----- nvinfo : EIATTR_CUDA_API_VERSION
	.align		4
        /*0000*/ 	.byte	0x04, 0x37
        /*0002*/ 	.short	(.L_355 - .L_354)
.L_354:
        /*0004*/ 	.word	0x00000082


	//----- nvinfo : EIATTR_KPARAM_INFO
	.align		4
.L_355:
        /*0008*/ 	.byte	0x04, 0x17
        /*000a*/ 	.short	(.L_357 - .L_356)
.L_356:
        /*000c*/ 	.word	0x00000000
        /*0010*/ 	.short	0x0002
        /*0012*/ 	.short	0x0010
        /*0014*/ 	.byte	0x00, 0xf0, 0x11, 0x00


	//----- nvinfo : EIATTR_KPARAM_INFO
	.align		4
.L_357:
        /*0018*/ 	.byte	0x04, 0x17
        /*001a*/ 	.short	(.L_359 - .L_358)
.L_358:
        /*001c*/ 	.word	0x00000000
        /*0020*/ 	.short	0x0001
        /*0022*/ 	.short	0x0008
        /*0024*/ 	.byte	0x00, 0xf5, 0x21, 0x00


	//----- nvinfo : EIATTR_KPARAM_INFO
	.align		4
.L_359:
        /*0028*/ 	.byte	0x04, 0x17
        /*002a*/ 	.short	(.L_361 - .L_360)
.L_360:
        /*002c*/ 	.word	0x00000000
        /*0030*/ 	.short	0x0000
        /*0032*/ 	.short	0x0000
        /*0034*/ 	.byte	0x00, 0xf5, 0x21, 0x00


	//----- nvinfo : EIATTR_SPARSE_MMA_MASK
	.align		4
.L_361:
        /*0038*/ 	.byte	0x03, 0x50
        /*003a*/ 	.short	0x0000


	//----- nvinfo : EIATTR_MAXREG_COUNT
	.align		4
        /*003c*/ 	.byte	0x03, 0x1b
        /*003e*/ 	.short	0x00ff


	//----- nvinfo : EIATTR_NUM_BARRIERS
	.align		4
        /*0040*/ 	.byte	0x02, 0x4c
        /*0042*/ 	.byte	0x01
	.zero		1


	//----- nvinfo : EIATTR_MERCURY_ISA_VERSION
	.align		4
        /*0044*/ 	.byte	0x03, 0x5f
        /*0046*/ 	.short	0x0101


	//----- nvinfo : EIATTR_VRC_CTA_INIT_COUNT
	.align		4
        /*0048*/ 	.byte	0x02, 0x4a
	.zero		1
	.zero		1


	//----- nvinfo : EIATTR_EXIT_INSTR_OFFSETS
	.align		4
        /*004c*/ 	.byte	0x04, 0x1c
        /*004e*/ 	.short	(.L_363 - .L_362)


	//   ....[0]....
.L_362:
        /*0050*/ 	.word	0x00000270


	//   ....[1]....
        /*0054*/ 	.word	0x000002f0


	//----- nvinfo : EIATTR_CBANK_PARAM_SIZE
	.align		4
.L_363:
        /*0058*/ 	.byte	0x03, 0x19
        /*005a*/ 	.short	0x0014


	//----- nvinfo : EIATTR_PARAM_CBANK
	.align		4
        /*005c*/ 	.byte	0x04, 0x0a
        /*005e*/ 	.short	(.L_365 - .L_364)
	.align		4
.L_364:
        /*0060*/ 	.word	index@(.nv.constant0._Z7reduce3ILj64EEvPfS0_j)
        /*0064*/ 	.short	0x0380
        /*0066*/ 	.short	0x0014


	//----- nvinfo : EIATTR_SW_WAR
	.align		4
.L_365:
        /*0068*/ 	.byte	0x04, 0x36
        /*006a*/ 	.short	(.L_367 - .L_366)
.L_366:
        /*006c*/ 	.word	0x00000008
.L_367:


//--------------------- .nv.info._Z7reduce3ILj128EEvPfS0_j --------------------------
	.section	.nv.info._Z7reduce3ILj128EEvPfS0_j,"",@"SHT_CUDA_INFO"
	.sectionflags	@""
	.align	4


	//----- nvinfo : EIATTR_CUDA_API_VERSION
	.align		4
        /*0000*/ 	.byte	0x04, 0x37
        /*0002*/ 	.short	(.L_369 - .L_368)
.L_368:
        /*0004*/ 	.word	0x00000082


	//----- nvinfo : EIATTR_KPARAM_INFO
	.align		4
.L_369:
        /*0008*/ 	.byte	0x04, 0x17
        /*000a*/ 	.short	(.L_371 - .L_370)
.L_370:
        /*000c*/ 	.word	0x00000000
        /*0010*/ 	.short	0x0002
        /*0012*/ 	.short	0x0010
        /*0014*/ 	.byte	0x00, 0xf0, 0x11, 0x00


	//----- nvinfo : EIATTR_KPARAM_INFO
	.align		4
.L_371:
        /*0018*/ 	.byte	0x04, 0x17
        /*001a*/ 	.short	(.L_373 - .L_372)
.L_372:
        /*001c*/ 	.word	0x00000000
        /*0020*/ 	.short	0x0001
        /*0022*/ 	.short	0x0008
        /*0024*/ 	.byte	0x00, 0xf5, 0x21, 0x00


	//----- nvinfo : EIATTR_KPARAM_INFO
	.align		4
.L_373:
        /*0028*/ 	.byte	0x04, 0x17
        /*002a*/ 	.short	(.L_375 - .L_374)
.L_374:
        /*002c*/ 	.word	0x00000000
        /*0030*/ 	.short	0x0000
        /*0032*/ 	.short	0x0000
        /*0034*/ 	.byte	0x00, 0xf5, 0x21, 0x00


	//----- nvinfo : EIATTR_SPARSE_MMA_MASK
	.align		4
.L_375:
        /*0038*/ 	.byte	0x03, 0x50
        /*003a*/ 	.short	0x0000


	//----- nvinfo : EIATTR_MAXREG_COUNT
	.align		4
        /*003c*/ 	.byte	0x03, 0x1b
        /*003e*/ 	.short	0x00ff


	//----- nvinfo : EIATTR_NUM_BARRIERS
	.align		4
        /*0040*/ 	.byte	0x02, 0x4c
        /*0042*/ 	.byte	0x01
	.zero		1


	//----- nvinfo : EIATTR_MERCURY_ISA_VERSION
	.align		4
        /*0044*/ 	.byte	0x03, 0x5f
        /*0046*/ 	.short	0x0101


	//----- nvinfo : EIATTR_VRC_CTA_INIT_COUNT
	.align		4
        /*0048*/ 	.byte	0x02, 0x4a
	.zero		1
	.zero		1


	//----- nvinfo : EIATTR_EXIT_INSTR_OFFSETS
	.align		4
        /*004c*/ 	.byte	0x04, 0x1c
        /*004e*/ 	.short	(.L_377 - .L_376)


	//   ....[0]....
.L_376:
        /*0050*/ 	.word	0x00000270


	//   ....[1]....
        /*0054*/ 	.word	0x000002f0


	//----- nvinfo : EIATTR_CBANK_PARAM_SIZE
	.align		4
.L_377:
        /*0058*/ 	.byte	0x03, 0x19
        /*005a*/ 	.short	0x0014


	//----- nvinfo : EIATTR_PARAM_CBANK
	.align		4
        /*005c*/ 	.byte	0x04, 0x0a
        /*005e*/ 	.short	(.L_379 - .L_378)
	.align		4
.L_378:
        /*0060*/ 	.word	index@(.nv.constant0._Z7reduce3ILj128EEvPfS0_j)
        /*0064*/ 	.short	0x0380
        /*0066*/ 	.short	0x0014


	//----- nvinfo : EIATTR_SW_WAR
	.align		4
.L_379:
        /*0068*/ 	.byte	0x04, 0x36
        /*006a*/ 	.short	(.L_381 - .L_380)
.L_380:
        /*006c*/ 	.word	0x00000008
.L_381:


//--------------------- .nv.info._Z7reduce3ILj256EEvPfS0_j --------------------------
	.section	.nv.info._Z7reduce3ILj256EEvPfS0_j,"",@"SHT_CUDA_INFO"
	.sectionflags	@""
	.align	4


	//----- nvinfo : EIATTR_CUDA_API_VERSION
	.align		4
        /*0000*/ 	.byte	0x04, 0x37
        /*0002*/ 	.short	(.L_383 - .L_382)
.L_382:
        /*0004*/ 	.word	0x00000082


	//----- nvinfo : EIATTR_KPARAM_INFO
	.align		4
.L_383:
        /*0008*/ 	.byte	0x04, 0x17
        /*000a*/ 	.short	(.L_385 - .L_384)
.L_384:
        /*000c*/ 	.word	0x00000000
        /*0010*/ 	.short	0x0002
        /*0012*/ 	.short	0x0010
        /*0014*/ 	.byte	0x00, 0xf0, 0x11, 0x00


	//----- nvinfo : EIATTR_KPARAM_INFO
	.align		4
.L_385:
        /*0018*/ 	.byte	0x04, 0x17
        /*001a*/ 	.short	(.L_387 - .L_386)
.L_386:
        /*001c*/ 	.word	0x00000000
        /*0020*/ 	.short	0x0001
        /*0022*/ 	.short	0x0008
        /*0024*/ 	.byte	0x00, 0xf5, 0x21, 0x00


	//----- nvinfo : EIATTR_KPARAM_INFO
	.align		4
.L_387:
        /*0028*/ 	.byte	0x04, 0x17
        /*002a*/ 	.short	(.L_389 - .L_388)
.L_388:
        /*002c*/ 	.word	0x00000000
        /*0030*/ 	.short	0x0000
        /*0032*/ 	.short	0x0000
        /*0034*/ 	.byte	0x00, 0xf5, 0x21, 0x00


	//----- nvinfo : EIATTR_SPARSE_MMA_MASK
	.align		4
.L_389:
        /*0038*/ 	.byte	0x03, 0x50
        /*003a*/ 	.short	0x0000


	//----- nvinfo : EIATTR_MAXREG_COUNT
	.align		4
        /*003c*/ 	.byte	0x03, 0x1b
        /*003e*/ 	.short	0x00ff


	//----- nvinfo : EIATTR_NUM_BARRIERS
	.align		4
        /*0040*/ 	.byte	0x02, 0x4c
        /*0042*/ 	.byte	0x01
	.zero		1


	//----- nvinfo : EIATTR_MERCURY_ISA_VERSION
	.align		4
        /*0044*/ 	.byte	0x03, 0x5f
        /*0046*/ 	.short	0x0101


	//----- nvinfo : EIATTR_VRC_CTA_INIT_COUNT
	.align		4
        /*0048*/ 	.byte	0x02, 0x4a
	.zero		1
	.zero		1


	//----- nvinfo : EIATTR_EXIT_INSTR_OFFSETS
	.align		4
        /*004c*/ 	.byte	0x04, 0x1c
        /*004e*/ 	.short	(.L_391 - .L_390)


	//   ....[0]....
.L_390:
        /*0050*/ 	.word	0x00000270


	//   ....[1]....
        /*0054*/ 	.word	0x000002f0


	//----- nvinfo : EIATTR_CBANK_PARAM_SIZE
	.align		4
.L_391:
        /*0058*/ 	.byte	0x03, 0x19
        /*005a*/ 	.short	0x0014


	//----- nvinfo : EIATTR_PARAM_CBANK
	.align		4
        /*005c*/ 	.byte	0x04, 0x0a
        /*005e*/ 	.short	(.L_393 - .L_392)
	.align		4
.L_392:
        /*0060*/ 	.word	index@(.nv.constant0._Z7reduce3ILj256EEvPfS0_j)
        /*0064*/ 	.short	0x0380
        /*0066*/ 	.short	0x0014


	//----- nvinfo : EIATTR_SW_WAR
	.align		4
.L_393:
        /*0068*/ 	.byte	0x04, 0x36
        /*006a*/ 	.short	(.L_395 - .L_394)
.L_394:
        /*006c*/ 	.word	0x00000008
.L_395:


//--------------------- .nv.info._Z7reduce3ILj512EEvPfS0_j --------------------------
	.section	.nv.info._Z7reduce3ILj512EEvPfS0_j,"",@"SHT_CUDA_INFO"
	.sectionflags	@""
	.align	4


	//----- nvinfo : EIATTR_CUDA_API_VERSION
	.align		4
        /*0000*/ 	.byte	0x04, 0x37
        /*0002*/ 	.short	(.L_397 - .L_396)
.L_396:
        /*0004*/ 	.word	0x00000082


	//----- nvinfo : EIATTR_KPARAM_INFO
	.align		4
.L_397:
        /*0008*/ 	.byte	0x04, 0x17
        /*000a*/ 	.short	(.L_399 - .L_398)
.L_398:
        /*000c*/ 	.word	0x00000000
        /*0010*/ 	.short	0x0002
        /*0012*/ 	.short	0x0010
        /*0014*/ 	.byte	0x00, 0xf0, 0x11, 0x00


	//----- nvinfo : EIATTR_KPARAM_INFO
	.align		4
.L_399:
        /*0018*/ 	.byte	0x04, 0x17
        /*001a*/ 	.short	(.L_401 - .L_400)
.L_400:
        /*001c*/ 	.word	0x00000000
        /*0020*/ 	.short	0x0001
        /*0022*/ 	.short	0x0008
        /*0024*/ 	.byte	0x00, 0xf5, 0x21, 0x00


	//----- nvinfo : EIATTR_KPARAM_INFO
	.align		4
.L_401:
        /*0028*/ 	.byte	0x04, 0x17
        /*002a*/ 	.short	(.L_403 - .L_402)
.L_402:
        /*002c*/ 	.word	0x00000000
        /*0030*/ 	.short	0x0000
        /*0032*/ 	.short	0x0000
        /*0034*/ 	.byte	0x00, 0xf5, 0x21, 0x00


	//----- nvinfo : EIATTR_SPARSE_MMA_MASK
	.align		4
.L_403:
        /*0038*/ 	.byte	0x03, 0x50
        /*003a*/ 	.short	0x0000


	//----- nvinfo : EIATTR_MAXREG_COUNT
	.align		4
        /*003c*/ 	.byte	0x03, 0x1b
        /*003e*/ 	.short	0x00ff


	//----- nvinfo : EIATTR_NUM_BARRIERS
	.align		4
        /*0040*/ 	.byte	0x02, 0x4c
        /*0042*/ 	.byte	0x01
	.zero		1


	//----- nvinfo : EIATTR_MERCURY_ISA_VERSION
	.align		4
        /*0044*/ 	.byte	0x03, 0x5f
        /*0046*/ 	.short	0x0101


	//----- nvinfo : EIATTR_VRC_CTA_INIT_COUNT
	.align		4
        /*0048*/ 	.byte	0x02, 0x4a
	.zero		1
	.zero		1


	//----- nvinfo : EIATTR_EXIT_INSTR_OFFSETS
	.align		4
        /*004c*/ 	.byte	0x04, 0x1c
        /*004e*/ 	.short	(.L_405 - .L_404)


	//   ....[0]....
.L_404:
        /*0050*/ 	.word	0x00000270


	//   ....[1]....
        /*0054*/ 	.word	0x000002f0


	//----- nvinfo : EIATTR_CBANK_PARAM_SIZE
	.align		4
.L_405:
        /*0058*/ 	.byte	0x03, 0x19
        /*005a*/ 	.short	0x0014


	//----- nvinfo : EIATTR_PARAM_CBANK
	.align		4
        /*005c*/ 	.byte	0x04, 0x0a
        /*005e*/ 	.short	(.L_407 - .L_406)
	.align		4
.L_406:
        /*0060*/ 	.word	index@(.nv.constant0._Z7reduce3ILj512EEvPfS0_j)
        /*0064*/ 	.short	0x0380
        /*0066*/ 	.short	0x0014


	//----- nvinfo : EIATTR_SW_WAR
	.align		4
.L_407:
        /*0068*/ 	.byte	0x04, 0x36
        /*006a*/ 	.short	(.L_409 - .L_408)
.L_408:
        /*006c*/ 	.word	0x00000008
.L_409:


//--------------------- .nv.info._Z7reduce2ILj32EEvPfS0_j --------------------------
	.section	.nv.info._Z7reduce2ILj32EEvPfS0_j,"",@"SHT_CUDA_INFO"
	.sectionflags	@""
	.align	4


	//----- nvinfo : EIATTR_CUDA_API_VERSION
	.align		4
        /*0000*/ 	.byte	0x04, 0x37
        /*0002*/ 	.short	(.L_411 - .L_410)
.L_410:
        /*0004*/ 	.word	0x00000082


	//----- nvinfo : EIATTR_KPARAM_INFO
	.align		4
.L_411:
        /*0008*/ 	.byte	0x04, 0x17
        /*000a*/ 	.short	(.L_413 - .L_412)
.L_412:
        /*000c*/ 	.word	0x00000000
        /*0010*/ 	.short	0x0002
        /*0012*/ 	.short	0x0010
        /*0014*/ 	.byte	0x00, 0xf0, 0x11, 0x00


	//----- nvinfo : EIATTR_KPARAM_INFO
	.align		4
.L_413:
        /*0018*/ 	.byte	0x04, 0x17
        /*001a*/ 	.short	(.L_415 - .L_414)
.L_414:
        /*001c*/ 	.word	0x00000000
        /*0020*/ 	.short	0x0001
        /*0022*/ 	.short	0x0008
        /*0024*/ 	.byte	0x00, 0xf5, 0x21, 0x00


	//----- nvinfo : EIATTR_KPARAM_INFO
	.align		4
.L_415:
        /*0028*/ 	.byte	0x04, 0x17
        /*002a*/ 	.short	(.L_417 - .L_416)
.L_416:
        /*002c*/ 	.word	0x00000000
        /*0030*/ 	.short	0x0000
        /*0032*/ 	.short	0x0000
        /*0034*/ 	.byte	0x00, 0xf5, 0x21, 0x00


	//----- nvinfo : EIATTR_SPARSE_MMA_MASK
	.align		4
.L_417:
        /*0038*/ 	.byte	0x03, 0x50
        /*003a*/ 	.short	0x0000


	//----- nvinfo : EIATTR_MAXREG_COUNT
	.align		4
        /*003c*/ 	.byte	0x03, 0x1b
        /*003e*/ 	.short	0x00ff


	//----- nvinfo : EIATTR_NUM_BARRIERS
	.align		4
        /*0040*/ 	.byte	0x02, 0x4c
        /*0042*/ 	.byte	0x01
	.zero		1


	//----- nvinfo : EIATTR_MERCURY_ISA_VERSION
	.align		4
        /*0044*/ 	.byte	0x03, 0x5f
        /*0046*/ 	.short	0x0101


	//----- nvinfo : EIATTR_VRC_CTA_INIT_COUNT
	.align		4
        /*0048*/ 	.byte	0x02, 0x4a
	.zero		1
	.zero		1


	//----- nvinfo : EIATTR_EXIT_INSTR_OFFSETS
	.align		4
        /*004c*/ 	.byte	0x04, 0x1c
        /*004e*/ 	.short	(.L_419 - .L_418)


	//   ....[0]....
.L_418:
        /*0050*/ 	.word	0x00000210


	//   ....[1]....
        /*0054*/ 	.word	0x00000290


	//----- nvinfo : EIATTR_CBANK_PARAM_SIZE
	.align		4
.L_419:
        /*0058*/ 	.byte	0x03, 0x19
        /*005a*/ 	.short	0x0014


	//----- nvinfo : EIATTR_PARAM_CBANK
	.align		4
        /*005c*/ 	.byte	0x04, 0x0a
        /*005e*/ 	.short	(.L_421 - .L_420)
	.align		4
.L_420:
        /*0060*/ 	.word	index@(.nv.constant0._Z7reduce2ILj32EEvPfS0_j)
        /*0064*/ 	.short	0x0380
        /*0066*/ 	.short	0x0014


	//----- nvinfo : EIATTR_SW_WAR
	.align		4
.L_421:
        /*0068*/ 	.byte	0x04, 0x36
        /*006a*/ 	.short	(.L_423 - .L_422)
.L_422:
        /*006c*/ 	.word	0x00000008
.L_423:


//--------------------- .nv.info._Z7reduce2ILj64EEvPfS0_j --------------------------
	.section	.nv.info._Z7reduce2ILj64EEvPfS0_j,"",@"SHT_CUDA_INFO"
	.sectionflags	@""
	.align	4


	//----- nvinfo : EIATTR_CUDA_API_VERSION
	.align		4
        /*0000*/ 	.byte	0x04, 0x37
        /*0002*/ 	.short	(.L_425 - .L_424)
.L_424:
        /*0004*/ 	.word	0x00000082


	//----- nvinfo : EIATTR_KPARAM_INFO
	.align		4
.L_425:
        /*0008*/ 	.byte	0x04, 0x17
        /*000a*/ 	.short	(.L_427 - .L_426)
.L_426:
        /*000c*/ 	.word	0x00000000
        /*0010*/ 	.short	0x0002
        /*0012*/ 	.short	0x0010
        /*0014*/ 	.byte	0x00, 0xf0, 0x11, 0x00


	//----- nvinfo : EIATTR_KPARAM_INFO
	.align		4
.L_427:
        /*0018*/ 	.byte	0x04, 0x17
        /*001a*/ 	.short	(.L_429 - .L_428)
.L_428:
        /*001c*/ 	.word	0x00000000
        /*0020*/ 	.short	0x0001
        /*0022*/ 	.short	0x0008
        /*0024*/ 	.byte	0x00, 0xf5, 0x21, 0x00


	//----- nvinfo : EIATTR_KPARAM_INFO
	.align		4
.L_429:
        /*0028*/ 	.byte	0x04, 0x17
        /*002a*/ 	.short	(.L_431 - .L_430)
.L_430:
        /*002c*/ 	.word	0x00000000
        /*0030*/ 	.short	0x0000
        /*0032*/ 	.short	0x0000
        /*0034*/ 	.byte	0x00, 0xf5, 0x21, 0x00


	//----- nvinfo : EIATTR_SPARSE_MMA_MASK
	.align		4
.L_431:
        /*0038*/ 	.byte	0x03, 0x50
        /*003a*/ 	.short	0x0000


	//----- nvinfo : EIATTR_MAXREG_COUNT
	.align		4
        /*003c*/ 	.byte	0x03, 0x1b
        /*003e*/ 	.short	0x00ff


	//----- nvinfo : EIATTR_NUM_BARRIERS
	.align		4
        /*0040*/ 	.byte	0x02, 0x4c
        /*0042*/ 	.byte	0x01
	.zero		1


	//----- nvinfo : EIATTR_MERCURY_ISA_VERSION
	.align		4
        /*0044*/ 	.byte	0x03, 0x5f
        /*0046*/ 	.short	0x0101


	//----- nvinfo : EIATTR_VRC_CTA_INIT_COUNT
	.align		4
        /*0048*/ 	.byte	0x02, 0x4a
	.zero		1
	.zero		1


	//----- nvinfo : EIATTR_EXIT_INSTR_OFFSETS
	.align		4
        /*004c*/ 	.byte	0x04, 0x1c
        /*004e*/ 	.short	(.L_433 - .L_432)


	//   ....[0]....
.L_432:
        /*0050*/ 	.word	0x00000210


	//   ....[1]....
        /*0054*/ 	.word	0x00000290


	//----- nvinfo : EIATTR_CBANK_PARAM_SIZE
	.align		4
.L_433:
        /*0058*/ 	.byte	0x03, 0x19
        /*005a*/ 	.short	0x0014


	//----- nvinfo : EIATTR_PARAM_CBANK
	.align		4
        /*005c*/ 	.byte	0x04, 0x0a
        /*005e*/ 	.short	(.L_435 - .L_434)
	.align		4
.L_434:
        /*0060*/ 	.word	index@(.nv.constant0._Z7reduce2ILj64EEvPfS0_j)
        /*0064*/ 	.short	0x0380
        /*0066*/ 	.short	0x0014


	//----- nvinfo : EIATTR_SW_WAR
	.align		4
.L_435:
        /*0068*/ 	.byte	0x04, 0x36
        /*006a*/ 	.short	(.L_437 - .L_436)
.L_436:
        /*006c*/ 	.word	0x00000008
.L_437:


//--------------------- .nv.info._Z7reduce2ILj128EEvPfS0_j --------------------------
	.section	.nv.info._Z7reduce2ILj128EEvPfS0_j,"",@"SHT_CUDA_INFO"
	.sectionflags	@""
	.align	4


	//----- nvinfo : EIATTR_CUDA_API_VERSION
	.align		4
        /*0000*/ 	.byte	0x04, 0x37
        /*0002*/ 	.short	(.L_439 - .L_438)
.L_438:
        /*0004*/ 	.word	0x00000082


	//----- nvinfo : EIATTR_KPARAM_INFO
	.align		4
.L_439:
        /*0008*/ 	.byte	0x04, 0x17
        /*000a*/ 	.short	(.L_441 - .L_440)
.L_440:
        /*000c*/ 	.word	0x00000000
        /*0010*/ 	.short	0x0002
        /*0012*/ 	.short	0x0010
        /*0014*/ 	.byte	0x00, 0xf0, 0x11, 0x00


	//----- nvinfo : EIATTR_KPARAM_INFO
	.align		4
.L_441:
        /*0018*/ 	.byte	0x04, 0x17
        /*001a*/ 	.short	(.L_443 - .L_442)
.L_442:
        /*001c*/ 	.word	0x00000000
        /*0020*/ 	.short	0x0001
        /*0022*/ 	.short	0x0008
        /*0024*/ 	.byte	0x00, 0xf5, 0x21, 0x00


	//----- nvinfo : EIATTR_KPARAM_INFO
	.align		4
.L_443:
        /*0028*/ 	.byte	0x04, 0x17
        /*002a*/ 	.short	(.L_445 - .L_444)
.L_444:
        /*002c*/ 	.word	0x00000000
        /*0030*/ 	.short	0x0000
        /*0032*/ 	.short	0x0000
        /*0034*/ 	.byte	0x00, 0xf5, 0x21, 0x00


	//----- nvinfo : EIATTR_SPARSE_MMA_MASK
	.align		4
.L_445:
        /*0038*/ 	.byte	0x03, 0x50
        /*003a*/ 	.short	0x0000


	//----- nvinfo : EIATTR_MAXREG_COUNT
	.align		4
        /*003c*/ 	.byte	0x03, 0x1b
        /*003e*/ 	.short	0x00ff


	//----- nvinfo : EIATTR_NUM_BARRIERS
	.align		4
        /*0040*/ 	.byte	0x02, 0x4c
        /*0042*/ 	.byte	0x01
	.zero		1


	//----- nvinfo : EIATTR_MERCURY_ISA_VERSION
	.align		4
        /*0044*/ 	.byte	0x03, 0x5f
        /*0046*/ 	.short	0x0101


	//----- nvinfo : EIATTR_VRC_CTA_INIT_COUNT
	.align		4
        /*0048*/ 	.byte	0x02, 0x4a
	.zero		1
	.zero		1


	//----- nvinfo : EIATTR_EXIT_INSTR_OFFSETS
	.align		4
        /*004c*/ 	.byte	0x04, 0x1c
        /*004e*/ 	.short	(.L_447 - .L_446)


	//   ....[0]....
.L_446:
        /*0050*/ 	.word	0x00000210


	//   ....[1]....
        /*0054*/ 	.word	0x00000290


	//----- nvinfo : EIATTR_CBANK_PARAM_SIZE
	.align		4
.L_447:
        /*0058*/ 	.byte	0x03, 0x19
        /*005a*/ 	.short	0x0014


	//----- nvinfo : EIATTR_PARAM_CBANK
	.align		4
        /*005c*/ 	.byte	0x04, 0x0a
        /*005e*/ 	.short	(.L_449 - .L_448)
	.align		4
.L_448:
        /*0060*/ 	.word	index@(.nv.constant0._Z7reduce2ILj128EEvPfS0_j)
        /*0064*/ 	.short	0x0380
        /*0066*/ 	.short	0x0014


	//----- nvinfo : EIATTR_SW_WAR
	.align		4
.L_449:
        /*0068*/ 	.byte	0x04, 0x36
        /*006a*/ 	.short	(.L_451 - .L_450)
.L_450:
        /*006c*/ 	.word	0x00000008
.L_451:


//--------------------- .nv.info._Z7reduce2ILj256EEvPfS0_j --------------------------
	.section	.nv.info._Z7reduce2ILj256EEvPfS0_j,"",@"SHT_CUDA_INFO"
	.sectionflags	@""
	.align	4


	//----- nvinfo : EIATTR_CUDA_API_VERSION
	.align		4
        /*0000*/ 	.byte	0x04, 0x37
        /*0002*/ 	.short	(.L_453 - .L_452)
.L_452:
        /*0004*/ 	.word	0x00000082


	//----- nvinfo : EIATTR_KPARAM_INFO
	.align		4
.L_453:
        /*0008*/ 	.byte	0x04, 0x17
        /*000a*/ 	.short	(.L_455 - .L_454)
.L_454:
        /*000c*/ 	.word	0x00000000
        /*0010*/ 	.short	0x0002
        /*0012*/ 	.short	0x0010
        /*0014*/ 	.byte	0x00, 0xf0, 0x11, 0x00


	//----- nvinfo : EIATTR_KPARAM_INFO
	.align		4
.L_455:
        /*0018*/ 	.byte	0x04, 0x17
        /*001a*/ 	.short	(.L_457 - .L_456)
.L_456:
        /*001c*/ 	.word	0x00000000
        /*0020*/ 	.short	0x0001
        /*0022*/ 	.short	0x0008
        /*0024*/ 	.byte	0x00, 0xf5, 0x21, 0x00


	//----- nvinfo : EIATTR_KPARAM_INFO
	.align		4
.L_457:
        /*0028*/ 	.byte	0x04, 0x17
        /*002a*/ 	.short	(.L_459 - .L_458)
.L_458:
        /*002c*/ 	.word	0x00000000
        /*0030*/ 	.short	0x0000
        /*0032*/ 	.short	0x0000
        /*0034*/ 	.byte	0x00, 0xf5, 0x21, 0x00


	//----- nvinfo : EIATTR_SPARSE_MMA_MASK
	.align		4
.L_459:
        /*0038*/ 	.byte	0x03, 0x50
        /*003a*/ 	.short	0x0000


	//----- nvinfo : EIATTR_MAXREG_COUNT
	.align		4
        /*003c*/ 	.byte	0x03, 0x1b
        /*003e*/ 	.short	0x00ff


	//----- nvinfo : EIATTR_NUM_BARRIERS
	.align		4
        /*0040*/ 	.byte	0x02, 0x4c
        /*0042*/ 	.byte	0x01
	.zero		1


	//----- nvinfo : EIATTR_MERCURY_ISA_VERSION
	.align		4
        /*0044*/ 	.byte	0x03, 0x5f
        /*0046*/ 	.short	0x0101


	//----- nvinfo : EIATTR_VRC_CTA_INIT_COUNT
	.align		4
        /*0048*/ 	.byte	0x02, 0x4a
	.zero		1
	.zero		1


	//----- nvinfo : EIATTR_EXIT_INSTR_OFFSETS
	.align		4
        /*004c*/ 	.byte	0x04, 0x1c
        /*004e*/ 	.short	(.L_461 - .L_460)


	//   ....[0]....
.L_460:
        /*0050*/ 	.word	0x00000210


	//   ....[1]....
        /*0054*/ 	.word	0x00000290


	//----- nvinfo : EIATTR_CBANK_PARAM_SIZE
	.align		4
.L_461:
        /*0058*/ 	.byte	0x03, 0x19
        /*005a*/ 	.short	0x0014


	//----- nvinfo : EIATTR_PARAM_CBANK
	.align		4
        /*005c*/ 	.byte	0x04, 0x0a
        /*005e*/ 	.short	(.L_463 - .L_462)
	.align		4
.L_462:
        /*0060*/ 	.word	index@(.nv.constant0._Z7reduce2ILj256EEvPfS0_j)
        /*0064*/ 	.short	0x0380
        /*0066*/ 	.short	0x0014


	//----- nvinfo : EIATTR_SW_WAR
	.align		4
.L_463:
        /*0068*/ 	.byte	0x04, 0x36
        /*006a*/ 	.short	(.L_465 - .L_464)
.L_464:
        /*006c*/ 	.word	0x00000008
.L_465:


//--------------------- .nv.info._Z7reduce2ILj512EEvPfS0_j --------------------------
	.section	.nv.info._Z7reduce2ILj512EEvPfS0_j,"",@"SHT_CUDA_INFO"
	.sectionflags	@""
	.align	4


	//----- nvinfo : EIATTR_CUDA_API_VERSION
	.align		4
        /*0000*/ 	.byte	0x04, 0x37
        /*0002*/ 	.short	(.L_467 - .L_466)
.L_466:
        /*0004*/ 	.word	0x00000082


	//----- nvinfo : EIATTR_KPARAM_INFO
	.align		4
.L_467:
        /*0008*/ 	.byte	0x04, 0x17
        /*000a*/ 	.short	(.L_469 - .L_468)
.L_468:
        /*000c*/ 	.word	0x00000000
        /*0010*/ 	.short	0x0002
        /*0012*/ 	.short	0x0010
        /*0014*/ 	.byte	0x00, 0xf0, 0x11, 0x00


	//----- nvinfo : EIATTR_KPARAM_INFO
	.align		4
.L_469:
        /*0018*/ 	.byte	0x04, 0x17
        /*001a*/ 	.short	(.L_471 - .L_470)
.L_470:
        /*001c*/ 	.word	0x00000000
        /*0020*/ 	.short	0x0001
        /*0022*/ 	.short	0x0008
        /*0024*/ 	.byte	0x00, 0xf5, 0x21, 0x00


	//----- nvinfo : EIATTR_KPARAM_INFO
	.align		4
.L_471:
        /*0028*/ 	.byte	0x04, 0x17
        /*002a*/ 	.short	(.L_473 - .L_472)
.L_472:
        /*002c*/ 	.word	0x00000000
        /*0030*/ 	.short	0x0000
        /*0032*/ 	.short	0x0000
        /*0034*/ 	.byte	0x00, 0xf5, 0x21, 0x00


	//----- nvinfo : EIATTR_SPARSE_MMA_MASK
	.align		4
.L_473:
        /*0038*/ 	.byte	0x03, 0x50
        /*003a*/ 	.short	0x0000


	//----- nvinfo : EIATTR_MAXREG_COUNT
	.align		4
        /*003c*/ 	.byte	0x03, 0x1b
        /*003e*/ 	.short	0x00ff


	//----- nvinfo : EIATTR_NUM_BARRIERS
	.align		4
        /*0040*/ 	.byte	0x02, 0x4c
        /*0042*/ 	.byte	0x01
	.zero		1


	//----- nvinfo : EIATTR_MERCURY_ISA_VERSION
	.align		4
        /*0044*/ 	.byte	0x03, 0x5f
        /*0046*/ 	.short	0x0101


	//----- nvinfo : EIATTR_VRC_CTA_INIT_COUNT
	.align		4
        /*0048*/ 	.byte	0x02, 0x4a
	.zero		1
	.zero		1


	//----- nvinfo : EIATTR_EXIT_INSTR_OFFSETS
	.align		4
        /*004c*/ 	.byte	0x04, 0x1c
        /*004e*/ 	.short	(.L_475 - .L_474)


	//   ....[0]....
.L_474:
        /*0050*/ 	.word	0x00000210


	//   ....[1]....
        /*0054*/ 	.word	0x00000290


	//----- nvinfo : EIATTR_CBANK_PARAM_SIZE
	.align		4
.L_475:
        /*0058*/ 	.byte	0x03, 0x19
        /*005a*/ 	.short	0x0014


	//----- nvinfo : EIATTR_PARAM_CBANK
	.align		4
        /*005c*/ 	.byte	0x04, 0x0a
        /*005e*/ 	.short	(.L_477 - .L_476)
	.align		4
.L_476:
        /*0060*/ 	.word	index@(.nv.constant0._Z7reduce2ILj512EEvPfS0_j)
        /*0064*/ 	.short	0x0380
        /*0066*/ 	.short	0x0014


	//----- nvinfo : EIATTR_SW_WAR
	.align		4
.L_477:
        /*0068*/ 	.byte	0x04, 0x36
        /*006a*/ 	.short	(.L_479 - .L_478)
.L_478:
        /*006c*/ 	.word	0x00000008
.L_479:


//--------------------- .nv.info._Z7reduce1ILj32EEvPfS0_j --------------------------
	.section	.nv.info._Z7reduce1ILj32EEvPfS0_j,"",@"SHT_CUDA_INFO"
	.sectionflags	@""
	.align	4


	//----- nvinfo : EIATTR_CUDA_API_VERSION
	.align		4
        /*0000*/ 	.byte	0x04, 0x37
        /*0002*/ 	.short	(.L_481 - .L_480)
.L_480:
        /*0004*/ 	.word	0x00000082


	//----- nvinfo : EIATTR_KPARAM_INFO
	.align		4
.L_481:
        /*0008*/ 	.byte	0x04, 0x17
        /*000a*/ 	.short	(.L_483 - .L_482)
.L_482:
        /*000c*/ 	.word	0x00000000
        /*0010*/ 	.short	0x0002
        /*0012*/ 	.short	0x0010
        /*0014*/ 	.byte	0x00, 0xf0, 0x11, 0x00


	//----- nvinfo : EIATTR_KPARAM_INFO
	.align		4
.L_483:
        /*0018*/ 	.byte	0x04, 0x17
        /*001a*/ 	.short	(.L_485 - .L_484)
.L_484:
        /*001c*/ 	.word	0x00000000
        /*0020*/ 	.short	0x0001
        /*0022*/ 	.short	0x0008
        /*0024*/ 	.byte	0x00, 0xf5, 0x21, 0x00


	//----- nvinfo : EIATTR_KPARAM_INFO
	.align		4
.L_485:
        /*0028*/ 	.byte	0x04, 0x17
        /*002a*/ 	.short	(.L_487 - .L_486)
.L_486:
        /*002c*/ 	.word	0x00000000
        /*0030*/ 	.short	0x0000
        /*0032*/ 	.short	0x0000
        /*0034*/ 	.byte	0x00, 0xf5, 0x21, 0x00


	//----- nvinfo : EIATTR_SPARSE_MMA_MASK
	.align		4
.L_487:
        /*0038*/ 	.byte	0x03, 0x50
        /*003a*/ 	.short	0x0000


	//----- nvinfo : EIATTR_MAXREG_COUNT
	.align		4
        /*003c*/ 	.byte	0x03, 0x1b
        /*003e*/ 	.short	0x00ff


	//----- nvinfo : EIATTR_NUM_BARRIERS
	.align		4
        /*0040*/ 	.byte	0x02, 0x4c
        /*0042*/ 	.byte	0x01
	.zero		1


	//----- nvinfo : EIATTR_MERCURY_ISA_VERSION
	.align		4
        /*0044*/ 	.byte	0x03, 0x5f
        /*0046*/ 	.short	0x0101


	//----- nvinfo : EIATTR_VRC_CTA_INIT_COUNT
	.align		4
        /*0048*/ 	.byte	0x02, 0x4a
	.zero		1
	.zero		1


	//----- nvinfo : EIATTR_EXIT_INSTR_OFFSETS
	.align		4
        /*004c*/ 	.byte	0x04, 0x1c
        /*004e*/ 	.short	(.L_489 - .L_488)


	//   ....[0]....
.L_488:
        /*0050*/ 	.word	0x00000240


	//   ....[1]....
        /*0054*/ 	.word	0x000002c0


	//----- nvinfo : EIATTR_CBANK_PARAM_SIZE
	.align		4
.L_489:
        /*0058*/ 	.byte	0x03, 0x19
        /*005a*/ 	.short	0x0014


	//----- nvinfo : EIATTR_PARAM_CBANK
	.align		4
        /*005c*/ 	.byte	0x04, 0x0a
        /*005e*/ 	.short	(.L_491 - .L_490)
	.align		4
.L_490:
        /*0060*/ 	.word	index@(.nv.constant0._Z7reduce1ILj32EEvPfS0_j)
        /*0064*/ 	.short	0x0380
        /*0066*/ 	.short	0x0014


	//----- nvinfo : EIATTR_SW_WAR
	.align		4
.L_491:
        /*0068*/ 	.byte	0x04, 0x36
        /*006a*/ 	.short	(.L_493 - .L_492)
.L_492:
        /*006c*/ 	.word	0x00000008
.L_493:


//--------------------- .nv.info._Z7reduce1ILj64EEvPfS0_j --------------------------
	.section	.nv.info._Z7reduce1ILj64EEvPfS0_j,"",@"SHT_CUDA_INFO"
	.sectionflags	@""
	.align	4


	//----- nvinfo : EIATTR_CUDA_API_VERSION
	.align		4
        /*0000*/ 	.byte	0x04, 0x37
        /*0002*/ 	.short	(.L_495 - .L_494)
.L_494:
        /*0004*/ 	.word	0x00000082


	//----- nvinfo : EIATTR_KPARAM_INFO
	.align		4
.L_495:
        /*0008*/ 	.byte	0x04, 0x17
        /*000a*/ 	.short	(.L_497 - .L_496)
.L_496:
        /*000c*/ 	.word	0x00000000
        /*0010*/ 	.short	0x0002
        /*0012*/ 	.short	0x0010
        /*0014*/ 	.byte	0x00, 0xf0, 0x11, 0x00


	//----- nvinfo : EIATTR_KPARAM_INFO
	.align		4
.L_497:
        /*0018*/ 	.byte	0x04, 0x17
        /*001a*/ 	.short	(.L_499 - .L_498)
.L_498:
        /*001c*/ 	.word	0x00000000
        /*0020*/ 	.short	0x0001
        /*0022*/ 	.short	0x0008
        /*0024*/ 	.byte	0x00, 0xf5, 0x21, 0x00


	//----- nvinfo : EIATTR_KPARAM_INFO
	.align		4
.L_499:
        /*0028*/ 	.byte	0x04, 0x17
        /*002a*/ 	.short	(.L_501 - .L_500)
.L_500:
        /*002c*/ 	.word	0x00000000
        /*0030*/ 	.short	0x0000
        /*0032*/ 	.short	0x0000
        /*0034*/ 	.byte	0x00, 0xf5, 0x21, 0x00


	//----- nvinfo : EIATTR_SPARSE_MMA_MASK
	.align		4
.L_501:
        /*0038*/ 	.byte	0x03, 0x50
        /*003a*/ 	.short	0x0000


	//----- nvinfo : EIATTR_MAXREG_COUNT
	.align		4
        /*003c*/ 	.byte	0x03, 0x1b
        /*003e*/ 	.short	0x00ff


	//----- nvinfo : EIATTR_NUM_BARRIERS
	.align		4
        /*0040*/ 	.byte	0x02, 0x4c
        /*0042*/ 	.byte	0x01
	.zero		1


	//----- nvinfo : EIATTR_MERCURY_ISA_VERSION
	.align		4
        /*0044*/ 	.byte	0x03, 0x5f
        /*0046*/ 	.short	0x0101


	//----- nvinfo : EIATTR_VRC_CTA_INIT_COUNT
	.align		4
        /*0048*/ 	.byte	0x02, 0x4a
	.zero		1
	.zero		1


	//----- nvinfo : EIATTR_EXIT_INSTR_OFFSETS
	.align		4
        /*004c*/ 	.byte	0x04, 0x1c
        /*004e*/ 	.short	(.L_503 - .L_502)


	//   ....[0]....
.L_502:
        /*0050*/ 	.word	0x00000240


	//   ....[1]....
        /*0054*/ 	.word	0x000002c0


	//----- nvinfo : EIATTR_CBANK_PARAM_SIZE
	.align		4
.L_503:
        /*0058*/ 	.byte	0x03, 0x19
        /*005a*/ 	.short	0x0014


	//----- nvinfo : EIATTR_PARAM_CBANK
	.align		4
        /*005c*/ 	.byte	0x04, 0x0a
        /*005e*/ 	.short	(.L_505 - .L_504)
	.align		4
.L_504:
        /*0060*/ 	.word	index@(.nv.constant0._Z7reduce1ILj64EEvPfS0_j)
        /*0064*/ 	.short	0x0380
        /*0066*/ 	.short	0x0014


	//----- nvinfo : EIATTR_SW_WAR
	.align		4
.L_505:
        /*0068*/ 	.byte	0x04, 0x36
        /*006a*/ 	.short	(.L_507 - .L_506)
.L_506:
        /*006c*/ 	.word	0x00000008
.L_507:


//--------------------- .nv.info._Z7reduce1ILj128EEvPfS0_j --------------------------
	.section	.nv.info._Z7reduce1ILj128EEvPfS0_j,"",@"SHT_CUDA_INFO"
	.sectionflags	@""
	.align	4


	//----- nvinfo : EIATTR_CUDA_API_VERSION
	.align		4
        /*0000*/ 	.byte	0x04, 0x37
        /*0002*/ 	.short	(.L_509 - .L_508)
.L_508:
        /*0004*/ 	.word	0x00000082


	//----- nvinfo : EIATTR_KPARAM_INFO
	.align		4
.L_509:
        /*0008*/ 	.byte	0x04, 0x17
        /*000a*/ 	.short	(.L_511 - .L_510)
.L_510:
        /*000c*/ 	.word	0x00000000
        /*0010*/ 	.short	0x0002
        /*0012*/ 	.short	0x0010
        /*0014*/ 	.byte	0x00, 0xf0, 0x11, 0x00


	//----- nvinfo : EIATTR_KPARAM_INFO
	.align		4
.L_511:
        /*0018*/ 	.byte	0x04, 0x17
        /*001a*/ 	.short	(.L_513 - .L_512)
.L_512:
        /*001c*/ 	.word	0x00000000
        /*0020*/ 	.short	0x0001
        /*0022*/ 	.short	0x0008
        /*0024*/ 	.byte	0x00, 0xf5, 0x21, 0x00


	//----- nvinfo : EIATTR_KPARAM_INFO
	.align		4
.L_513:
        /*0028*/ 	.byte	0x04, 0x17
        /*002a*/ 	.short	(.L_515 - .L_514)
.L_514:
        /*002c*/ 	.word	0x00000000
        /*0030*/ 	.short	0x0000
        /*0032*/ 	.short	0x0000
        /*0034*/ 	.byte	0x00, 0xf5, 0x21, 0x00


	//----- nvinfo : EIATTR_SPARSE_MMA_MASK
	.align		4
.L_515:
        /*0038*/ 	.byte	0x03, 0x50
        /*003a*/ 	.short	0x0000


	//----- nvinfo : EIATTR_MAXREG_COUNT
	.align		4
        /*003c*/ 	.byte	0x03, 0x1b
        /*003e*/ 	.short	0x00ff


	//----- nvinfo : EIATTR_NUM_BARRIERS
	.align		4
        /*0040*/ 	.byte	0x02, 0x4c
        /*0042*/ 	.byte	0x01
	.zero		1


	//----- nvinfo : EIATTR_MERCURY_ISA_VERSION
	.align		4
        /*0044*/ 	.byte	0x03, 0x5f
        /*0046*/ 	.short	0x0101


	//----- nvinfo : EIATTR_VRC_CTA_INIT_COUNT
	.align		4
        /*0048*/ 	.byte	0x02, 0x4a
	.zero		1
	.zero		1


	//----- nvinfo : EIATTR_EXIT_INSTR_OFFSETS
	.align		4
        /*004c*/ 	.byte	0x04, 0x1c
        /*004e*/ 	.short	(.L_517 - .L_516)


	//   ....[0]....
.L_516:
        /*0050*/ 	.word	0x00000240


	//   ....[1]....
        /*0054*/ 	.word	0x000002c0


	//----- nvinfo : EIATTR_CBANK_PARAM_SIZE
	.align		4
.L_517:
        /*0058*/ 	.byte	0x03, 0x19
        /*005a*/ 	.short	0x0014


	//----- nvinfo : EIATTR_PARAM_CBANK
	.align		4
        /*005c*/ 	.byte	0x04, 0x0a
        /*005e*/ 	.short	(.L_519 - .L_518)
	.align		4
.L_518:
        /*0060*/ 	.word	index@(.nv.constant0._Z7reduce1ILj128EEvPfS0_j)
        /*0064*/ 	.short	0x0380
        /*0066*/ 	.short	0x0014


	//----- nvinfo : EIATTR_SW_WAR
	.align		4
.L_519:
        /*0068*/ 	.byte	0x04, 0x36
        /*006a*/ 	.short	(.L_521 - .L_520)
.L_520:
        /*006c*/ 	.word	0x00000008
.L_521:


//--------------------- .nv.info._Z7reduce1ILj256EEvPfS0_j --------------------------
	.section	.nv.info._Z7reduce1ILj256EEvPfS0_j,"",@"SHT_CUDA_INFO"
	.sectionflags	@""
	.align	4


	//----- nvinfo : EIATTR_CUDA_API_VERSION
	.align		4
        /*0000*/ 	.byte	0x04, 0x37
        /*0002*/ 	.short	(.L_523 - .L_522)
.L_522:
        /*0004*/ 	.word	0x00000082


	//----- nvinfo : EIATTR_KPARAM_INFO
	.align		4
.L_523:
        /*0008*/ 	.byte	0x04, 0x17
        /*000a*/ 	.short	(.L_525 - .L_524)
.L_524:
        /*000c*/ 	.word	0x00000000
        /*0010*/ 	.short	0x0002
        /*0012*/ 	.short	0x0010
        /*0014*/ 	.byte	0x00, 0xf0, 0x11, 0x00


	//----- nvinfo : EIATTR_KPARAM_INFO
	.align		4
.L_525:
        /*0018*/ 	.byte	0x04, 0x17
        /*001a*/ 	.short	(.L_527 - .L_526)
.L_526:
        /*001c*/ 	.word	0x00000000
        /*0020*/ 	.short	0x0001
        /*0022*/ 	.short	0x0008
        /*0024*/ 	.byte	0x00, 0xf5, 0x21, 0x00


	//----- nvinfo : EIATTR_KPARAM_INFO
	.align		4
.L_527:
        /*0028*/ 	.byte	0x04, 0x17
        /*002a*/ 	.short	(.L_529 - .L_528)
.L_528:
        /*002c*/ 	.word	0x00000000
        /*0030*/ 	.short	0x0000
        /*0032*/ 	.short	0x0000
        /*0034*/ 	.byte	0x00, 0xf5, 0x21, 0x00


	//----- nvinfo : EIATTR_SPARSE_MMA_MASK
	.align		4
.L_529:
        /*0038*/ 	.byte	0x03, 0x50
        /*003a*/ 	.short	0x0000


	//----- nvinfo : EIATTR_MAXREG_COUNT
	.align		4
        /*003c*/ 	.byte	0x03, 0x1b
        /*003e*/ 	.short	0x00ff


	//----- nvinfo : EIATTR_NUM_BARRIERS
	.align		4
        /*0040*/ 	.byte	0x02, 0x4c
        /*0042*/ 	.byte	0x01
	.zero		1


	//----- nvinfo : EIATTR_MERCURY_ISA_VERSION
	.align		4
        /*0044*/ 	.byte	0x03, 0x5f
        /*0046*/ 	.short	0x0101


	//----- nvinfo : EIATTR_VRC_CTA_INIT_COUNT
	.align		4
        /*0048*/ 	.byte	0x02, 0x4a
	.zero		1
	.zero		1


	//----- nvinfo : EIATTR_EXIT_INSTR_OFFSETS
	.align		4
        /*004c*/ 	.byte	0x04, 0x1c
        /*004e*/ 	.short	(.L_531 - .L_530)


	//   ....[0]....
.L_530:
        /*0050*/ 	.word	0x00000240


	//   ....[1]....
        /*0054*/ 	.word	0x000002c0


	//----- nvinfo : EIATTR_CBANK_PARAM_SIZE
	.align		4
.L_531:
        /*0058*/ 	.byte	0x03, 0x19
        /*005a*/ 	.short	0x0014


	//----- nvinfo : EIATTR_PARAM_CBANK
	.align		4
        /*005c*/ 	.byte	0x04, 0x0a
        /*005e*/ 	.short	(.L_533 - .L_532)
	.align		4
.L_532:
        /*0060*/ 	.word	index@(.nv.constant0._Z7reduce1ILj256EEvPfS0_j)
        /*0064*/ 	.short	0x0380
        /*0066*/ 	.short	0x0014


	//----- nvinfo : EIATTR_SW_WAR
	.align		4
.L_533:
        /*0068*/ 	.byte	0x04, 0x36
        /*006a*/ 	.short	(.L_535 - .L_534)
.L_534:
        /*006c*/ 	.word	0x00000008
.L_535:


//--------------------- .nv.info._Z7reduce1ILj512EEvPfS0_j --------------------------
	.section	.nv.info._Z7reduce1ILj512EEvPfS0_j,"",@"SHT_CUDA_INFO"
	.sectionflags	@""
	.align	4


	//----- nvinfo : EIATTR_CUDA_API_VERSION
	.align		4
        /*0000*/ 	.byte	0x04, 0x37
        /*0002*/ 	.short	(.L_537 - .L_536)
.L_536:
        /*0004*/ 	.word	0x00000082


	//----- nvinfo : EIATTR_KPARAM_INFO
	.align		4
.L_537:
        /*0008*/ 	.byte	0x04, 0x17
        /*000a*/ 	.short	(.L_539 - .L_538)
.L_538:
        /*000c*/ 	.word	0x00000000
        /*0010*/ 	.short	0x0002
        /*0012*/ 	.short	0x0010
        /*0014*/ 	.byte	0x00, 0xf0, 0x11, 0x00


	//----- nvinfo : EIATTR_KPARAM_INFO
	.align		4
.L_539:
        /*0018*/ 	.byte	0x04, 0x17
        /*001a*/ 	.short	(.L_541 - .L_540)
.L_540:
        /*001c*/ 	.word	0x00000000
        /*0020*/ 	.short	0x0001
        /*0022*/ 	.short	0x0008
        /*0024*/ 	.byte	0x00, 0xf5, 0x21, 0x00


	//----- nvinfo : EIATTR_KPARAM_INFO
	.align		4
.L_541:
        /*0028*/ 	.byte	0x04, 0x17
        /*002a*/ 	.short	(.L_543 - .L_542)
.L_542:
        /*002c*/ 	.word	0x00000000
        /*0030*/ 	.short	0x0000
        /*0032*/ 	.short	0x0000
        /*0034*/ 	.byte	0x00, 0xf5, 0x21, 0x00


	//----- nvinfo : EIATTR_SPARSE_MMA_MASK
	.align		4
.L_543:
        /*0038*/ 	.byte	0x03, 0x50
        /*003a*/ 	.short	0x0000


	//----- nvinfo : EIATTR_MAXREG_COUNT
	.align		4
        /*003c*/ 	.byte	0x03, 0x1b
        /*003e*/ 	.short	0x00ff


	//----- nvinfo : EIATTR_NUM_BARRIERS
	.align		4
        /*0040*/ 	.byte	0x02, 0x4c
        /*0042*/ 	.byte	0x01
	.zero		1


	//----- nvinfo : EIATTR_MERCURY_ISA_VERSION
	.align		4
        /*0044*/ 	.byte	0x03, 0x5f
        /*0046*/ 	.short	0x0101


	//----- nvinfo : EIATTR_VRC_CTA_INIT_COUNT
	.align		4
        /*0048*/ 	.byte	0x02, 0x4a
	.zero		1
	.zero		1


	//----- nvinfo : EIATTR_EXIT_INSTR_OFFSETS
	.align		4
        /*004c*/ 	.byte	0x04, 0x1c
        /*004e*/ 	.short	(.L_545 - .L_544)


	//   ....[0]....
.L_544:
        /*0050*/ 	.word	0x00000240


	//   ....[1]....
        /*0054*/ 	.word	0x000002c0


	//----- nvinfo : EIATTR_CBANK_PARAM_SIZE
	.align		4
.L_545:
        /*0058*/ 	.byte	0x03, 0x19
        /*005a*/ 	.short	0x0014


	//----- nvinfo : EIATTR_PARAM_CBANK
	.align		4
        /*005c*/ 	.byte	0x04, 0x0a
        /*005e*/ 	.short	(.L_547 - .L_546)
	.align		4
.L_546:
        /*0060*/ 	.word	index@(.nv.constant0._Z7reduce1ILj512EEvPfS0_j)
        /*0064*/ 	.short	0x0380
        /*0066*/ 	.short	0x0014


	//----- nvinfo : EIATTR_SW_WAR
	.align		4
.L_547:
        /*0068*/ 	.byte	0x04, 0x36
        /*006a*/ 	.short	(.L_549 - .L_548)
.L_548:
        /*006c*/ 	.word	0x00000008
.L_549:


//--------------------- .nv.info._Z7reduce0ILj32EEvPfS0_j --------------------------
	.section	.nv.info._Z7reduce0ILj32EEvPfS0_j,"",@"SHT_CUDA_INFO"
	.sectionflags	@""
	.align	4


	//----- nvinfo : EIATTR_CUDA_API_VERSION
	.align		4
        /*0000*/ 	.byte	0x04, 0x37
        /*0002*/ 	.short	(.L_551 - .L_550)
.L_550:
        /*0004*/ 	.word	0x00000082


	//----- nvinfo : EIATTR_KPARAM_INFO
	.align		4
.L_551:
        /*0008*/ 	.byte	0x04, 0x17
        /*000a*/ 	.short	(.L_553 - .L_552)
.L_552:
        /*000c*/ 	.word	0x00000000
        /*0010*/ 	.short	0x0002
        /*0012*/ 	.short	0x0010
        /*0014*/ 	.byte	0x00, 0xf0, 0x11, 0x00


	//----- nvinfo : EIATTR_KPARAM_INFO
	.align		4
.L_553:
        /*0018*/ 	.byte	0x04, 0x17
        /*001a*/ 	.short	(.L_555 - .L_554)
.L_554:
        /*001c*/ 	.word	0x00000000
        /*0020*/ 	.short	0x0001
        /*0022*/ 	.short	0x0008
        /*0024*/ 	.byte	0x00, 0xf5, 0x21, 0x00


	//----- nvinfo : EIATTR_KPARAM_INFO
	.align		4
.L_555:
        /*0028*/ 	.byte	0x04, 0x17
        /*002a*/ 	.short	(.L_557 - .L_556)
.L_556:
        /*002c*/ 	.word	0x00000000
        /*0030*/ 	.short	0x0000
        /*0032*/ 	.short	0x0000
        /*0034*/ 	.byte	0x00, 0xf5, 0x21, 0x00


	//----- nvinfo : EIATTR_SPARSE_MMA_MASK
	.align		4
.L_557:
        /*0038*/ 	.byte	0x03, 0x50
        /*003a*/ 	.short	0x0000


	//----- nvinfo : EIATTR_MAXREG_COUNT
	.align		4
        /*003c*/ 	.byte	0x03, 0x1b
        /*003e*/ 	.short	0x00ff


	//----- nvinfo : EIATTR_NUM_BARRIERS
	.align		4
        /*0040*/ 	.byte	0x02, 0x4c
        /*0042*/ 	.byte	0x01
	.zero		1


	//----- nvinfo : EIATTR_MERCURY_ISA_VERSION
	.align		4
        /*0044*/ 	.byte	0x03, 0x5f
        /*0046*/ 	.short	0x0101


	//----- nvinfo : EIATTR_VRC_CTA_INIT_COUNT
	.align		4
        /*0048*/ 	.byte	0x02, 0x4a
	.zero		1
	.zero		1


	//----- nvinfo : EIATTR_EXIT_INSTR_OFFSETS
	.align		4
        /*004c*/ 	.byte	0x04, 0x1c
        /*004e*/ 	.short	(.L_559 - .L_558)


	//   ....[0]....
.L_558:
        /*0050*/ 	.word	0x00000220


	//   ....[1]....
        /*0054*/ 	.word	0x000002a0


	//----- nvinfo : EIATTR_CBANK_PARAM_SIZE
	.align		4
.L_559:
        /*0058*/ 	.byte	0x03, 0x19
        /*005a*/ 	.short	0x0014


	//----- nvinfo : EIATTR_PARAM_CBANK
	.align		4
        /*005c*/ 	.byte	0x04, 0x0a
        /*005e*/ 	.short	(.L_561 - .L_560)
	.align		4
.L_560:
        /*0060*/ 	.word	index@(.nv.constant0._Z7reduce0ILj32EEvPfS0_j)
        /*0064*/ 	.short	0x0380
        /*0066*/ 	.short	0x0014


	//----- nvinfo : EIATTR_SW_WAR
	.align		4
.L_561:
        /*0068*/ 	.byte	0x04, 0x36
        /*006a*/ 	.short	(.L_563 - .L_562)
.L_562:
        /*006c*/ 	.word	0x00000008
.L_563:


//--------------------- .nv.info._Z7reduce0ILj64EEvPfS0_j --------------------------
	.section	.nv.info._Z7reduce0ILj64EEvPfS0_j,"",@"SHT_CUDA_INFO"
	.sectionflags	@""
	.align	4


	//----- nvinfo : EIATTR_CUDA_API_VERSION
	.align		4
        /*0000*/ 	.byte	0x04, 0x37
        /*0002*/ 	.short	(.L_565 - .L_564)
.L_564:
        /*0004*/ 	.word	0x00000082


	//----- nvinfo : EIATTR_KPARAM_INFO
	.align		4
.L_565:
        /*0008*/ 	.byte	0x04, 0x17
        /*000a*/ 	.short	(.L_567 - .L_566)
.L_566:
        /*000c*/ 	.word	0x00000000
        /*0010*/ 	.short	0x0002
        /*0012*/ 	.short	0x0010
        /*0014*/ 	.byte	0x00, 0xf0, 0x11, 0x00


	//----- nvinfo : EIATTR_KPARAM_INFO
	.align		4
.L_567:
        /*0018*/ 	.byte	0x04, 0x17
        /*001a*/ 	.short	(.L_569 - .L_568)
.L_568:
        /*001c*/ 	.word	0x00000000
        /*0020*/ 	.short	0x0001
        /*0022*/ 	.short	0x0008
        /*0024*/ 	.byte	0x00, 0xf5, 0x21, 0x00


	//----- nvinfo : EIATTR_KPARAM_INFO
	.align		4
.L_569:
        /*0028*/ 	.byte	0x04, 0x17
        /*002a*/ 	.short	(.L_571 - .L_570)
.L_570:
        /*002c*/ 	.word	0x00000000
        /*0030*/ 	.short	0x0000
        /*0032*/ 	.short	0x0000
        /*0034*/ 	.byte	0x00, 0xf5, 0x21, 0x00


	//----- nvinfo : EIATTR_SPARSE_MMA_MASK
	.align		4
.L_571:
        /*0038*/ 	.byte	0x03, 0x50
        /*003a*/ 	.short	0x0000


	//----- nvinfo : EIATTR_MAXREG_COUNT
	.align		4
        /*003c*/ 	.byte	0x03, 0x1b
        /*003e*/ 	.short	0x00ff


	//----- nvinfo : EIATTR_NUM_BARRIERS
	.align		4
        /*0040*/ 	.byte	0x02, 0x4c
        /*0042*/ 	.byte	0x01
	.zero		1


	//----- nvinfo : EIATTR_MERCURY_ISA_VERSION
	.align		4
        /*0044*/ 	.byte	0x03, 0x5f
        /*0046*/ 	.short	0x0101


	//----- nvinfo : EIATTR_VRC_CTA_INIT_COUNT
	.align		4
        /*0048*/ 	.byte	0x02, 0x4a
	.zero		1
	.zero		1


	//----- nvinfo : EIATTR_EXIT_INSTR_OFFSETS
	.align		4
        /*004c*/ 	.byte	0x04, 0x1c
        /*004e*/ 	.short	(.L_573 - .L_572)


	//   ....[0]....
.L_572:
        /*0050*/ 	.word	0x00000220


	//   ....[1]....
        /*0054*/ 	.word	0x000002a0


	//----- nvinfo : EIATTR_CBANK_PARAM_SIZE
	.align		4
.L_573:
        /*0058*/ 	.byte	0x03, 0x19
        /*005a*/ 	.short	0x0014


	//----- nvinfo : EIATTR_PARAM_CBANK
	.align		4
        /*005c*/ 	.byte	0x04, 0x0a
        /*005e*/ 	.short	(.L_575 - .L_574)
	.align		4
.L_574:
        /*0060*/ 	.word	index@(.nv.constant0._Z7reduce0ILj64EEvPfS0_j)
        /*0064*/ 	.short	0x0380
        /*0066*/ 	.short	0x0014


	//----- nvinfo : EIATTR_SW_WAR
	.align		4
.L_575:
        /*0068*/ 	.byte	0x04, 0x36
        /*006a*/ 	.short	(.L_577 - .L_576)
.L_576:
        /*006c*/ 	.word	0x00000008
.L_577:


//--------------------- .nv.info._Z7reduce0ILj128EEvPfS0_j --------------------------
	.section	.nv.info._Z7reduce0ILj128EEvPfS0_j,"",@"SHT_CUDA_INFO"
	.sectionflags	@""
	.align	4


	//----- nvinfo : EIATTR_CUDA_API_VERSION
	.align		4
        /*0000*/ 	.byte	0x04, 0x37
        /*0002*/ 	.short	(.L_579 - .L_578)
.L_578:
        /*0004*/ 	.word	0x00000082


	//----- nvinfo : EIATTR_KPARAM_INFO
	.align		4
.L_579:
        /*0008*/ 	.byte	0x04, 0x17
        /*000a*/ 	.short	(.L_581 - .L_580)
.L_580:
        /*000c*/ 	.word	0x00000000
        /*0010*/ 	.short	0x0002
        /*0012*/ 	.short	0x0010
        /*0014*/ 	.byte	0x00, 0xf0, 0x11, 0x00


	//----- nvinfo : EIATTR_KPARAM_INFO
	.align		4
.L_581:
        /*0018*/ 	.byte	0x04, 0x17
        /*001a*/ 	.short	(.L_583 - .L_582)
.L_582:
        /*001c*/ 	.word	0x00000000
        /*0020*/ 	.short	0x0001
        /*0022*/ 	.short	0x0008
        /*0024*/ 	.byte	0x00, 0xf5, 0x21, 0x00


	//----- nvinfo : EIATTR_KPARAM_INFO
	.align		4
.L_583:
        /*0028*/ 	.byte	0x04, 0x17
        /*002a*/ 	.short	(.L_585 - .L_584)
.L_584:
        /*002c*/ 	.word	0x00000000
        /*0030*/ 	.short	0x0000
        /*0032*/ 	.short	0x0000
        /*0034*/ 	.byte	0x00, 0xf5, 0x21, 0x00


	//----- nvinfo : EIATTR_SPARSE_MMA_MASK
	.align		4
.L_585:
        /*0038*/ 	.byte	0x03, 0x50
        /*003a*/ 	.short	0x0000


	//----- nvinfo : EIATTR_MAXREG_COUNT
	.align		4
        /*003c*/ 	.byte	0x03, 0x1b
        /*003e*/ 	.short	0x00ff


	//----- nvinfo : EIATTR_NUM_BARRIERS
	.align		4
        /*0040*/ 	.byte	0x02, 0x4c
        /*0042*/ 	.byte	0x01
	.zero		1


	//----- nvinfo : EIATTR_MERCURY_ISA_VERSION
	.align		4
        /*0044*/ 	.byte	0x03, 0x5f
        /*0046*/ 	.short	0x0101


	//----- nvinfo : EIATTR_VRC_CTA_INIT_COUNT
	.align		4
        /*0048*/ 	.byte	0x02, 0x4a
	.zero		1
	.zero		1


	//----- nvinfo : EIATTR_EXIT_INSTR_OFFSETS
	.align		4
        /*004c*/ 	.byte	0x04, 0x1c
        /*004e*/ 	.short	(.L_587 - .L_586)


	//   ....[0]....
.L_586:
        /*0050*/ 	.word	0x00000220


	//   ....[1]....
        /*0054*/ 	.word	0x000002a0


	//----- nvinfo : EIATTR_CBANK_PARAM_SIZE
	.align		4
.L_587:
        /*0058*/ 	.byte	0x03, 0x19
        /*005a*/ 	.short	0x0014


	//----- nvinfo : EIATTR_PARAM_CBANK
	.align		4
        /*005c*/ 	.byte	0x04, 0x0a
        /*005e*/ 	.short	(.L_589 - .L_588)
	.align		4
.L_588:
        /*0060*/ 	.word	index@(.nv.constant0._Z7reduce0ILj128EEvPfS0_j)
        /*0064*/ 	.short	0x0380
        /*0066*/ 	.short	0x0014


	//----- nvinfo : EIATTR_SW_WAR
	.align		4
.L_589:
        /*0068*/ 	.byte	0x04, 0x36
        /*006a*/ 	.short	(.L_591 - .L_590)
.L_590:
        /*006c*/ 	.word	0x00000008
.L_591:


//--------------------- .nv.info._Z7reduce0ILj256EEvPfS0_j --------------------------
	.section	.nv.info._Z7reduce0ILj256EEvPfS0_j,"",@"SHT_CUDA_INFO"
	.sectionflags	@""
	.align	4


	//----- nvinfo : EIATTR_CUDA_API_VERSION
	.align		4
        /*0000*/ 	.byte	0x04, 0x37
        /*0002*/ 	.short	(.L_593 - .L_592)
.L_592:
        /*0004*/ 	.word	0x00000082


	//----- nvinfo : EIATTR_KPARAM_INFO
	.align		4
.L_593:
        /*0008*/ 	.byte	0x04, 0x17
        /*000a*/ 	.short	(.L_595 - .L_594)
.L_594:
        /*000c*/ 	.word	0x00000000
        /*0010*/ 	.short	0x0002
        /*0012*/ 	.short	0x0010
        /*0014*/ 	.byte	0x00, 0xf0, 0x11, 0x00


	//----- nvinfo : EIATTR_KPARAM_INFO
	.align		4
.L_595:
        /*0018*/ 	.byte	0x04, 0x17
        /*001a*/ 	.short	(.L_597 - .L_596)
.L_596:
        /*001c*/ 	.word	0x00000000
        /*0020*/ 	.short	0x0001
        /*0022*/ 	.short	0x0008
        /*0024*/ 	.byte	0x00, 0xf5, 0x21, 0x00


	//----- nvinfo : EIATTR_KPARAM_INFO
	.align		4
.L_597:
        /*0028*/ 	.byte	0x04, 0x17
        /*002a*/ 	.short	(.L_599 - .L_598)
.L_598:
        /*002c*/ 	.word	0x00000000
        /*0030*/ 	.short	0x0000
        /*0032*/ 	.short	0x0000
        /*0034*/ 	.byte	0x00, 0xf5, 0x21, 0x00


	//----- nvinfo : EIATTR_SPARSE_MMA_MASK
	.align		4
.L_599:
        /*0038*/ 	.byte	0x03, 0x50
        /*003a*/ 	.short	0x0000


	//----- nvinfo : EIATTR_MAXREG_COUNT
	.align		4
        /*003c*/ 	.byte	0x03, 0x1b
        /*003e*/ 	.short	0x00ff


	//----- nvinfo : EIATTR_NUM_BARRIERS
	.align		4
        /*0040*/ 	.byte	0x02, 0x4c
        /*0042*/ 	.byte	0x01
	.zero		1


	//----- nvinfo : EIATTR_MERCURY_ISA_VERSION
	.align		4
        /*0044*/ 	.byte	0x03, 0x5f
        /*0046*/ 	.short	0x0101


	//----- nvinfo : EIATTR_VRC_CTA_INIT_COUNT
	.align		4
        /*0048*/ 	.byte	0x02, 0x4a
	.zero		1
	.zero		1


	//----- nvinfo : EIATTR_EXIT_INSTR_OFFSETS
	.align		4
        /*004c*/ 	.byte	0x04, 0x1c
        /*004e*/ 	.short	(.L_601 - .L_600)


	//   ....[0]....
.L_600:
        /*0050*/ 	.word	0x00000220


	//   ....[1]....
        /*0054*/ 	.word	0x000002a0


	//----- nvinfo : EIATTR_CBANK_PARAM_SIZE
	.align		4
.L_601:
        /*0058*/ 	.byte	0x03, 0x19
        /*005a*/ 	.short	0x0014


	//----- nvinfo : EIATTR_PARAM_CBANK
	.align		4
        /*005c*/ 	.byte	0x04, 0x0a
        /*005e*/ 	.short	(.L_603 - .L_602)
	.align		4
.L_602:
        /*0060*/ 	.word	index@(.nv.constant0._Z7reduce0ILj256EEvPfS0_j)
        /*0064*/ 	.short	0x0380
        /*0066*/ 	.short	0x0014


	//----- nvinfo : EIATTR_SW_WAR
	.align		4
.L_603:
        /*0068*/ 	.byte	0x04, 0x36
        /*006a*/ 	.short	(.L_605 - .L_604)
.L_604:
        /*006c*/ 	.word	0x00000008
.L_605:


//--------------------- .nv.info._Z7reduce0ILj512EEvPfS0_j --------------------------
	.section	.nv.info._Z7reduce0ILj512EEvPfS0_j,"",@"SHT_CUDA_INFO"
	.sectionflags	@""
	.align	4


	//----- nvinfo : EIATTR_CUDA_API_VERSION
	.align		4
        /*0000*/ 	.byte	0x04, 0x37
        /*0002*/ 	.short	(.L_607 - .L_606)
.L_606:
        /*0004*/ 	.word	0x00000082


	//----- nvinfo : EIATTR_KPARAM_INFO
	.align		4
.L_607:
        /*0008*/ 	.byte	0x04, 0x17
        /*000a*/ 	.short	(.L_609 - .L_608)
.L_608:
        /*000c*/ 	.word	0x00000000
        /*0010*/ 	.short	0x0002
        /*0012*/ 	.short	0x0010
        /*0014*/ 	.byte	0x00, 0xf0, 0x11, 0x00


	//----- nvinfo : EIATTR_KPARAM_INFO
	.align		4
.L_609:
        /*0018*/ 	.byte	0x04, 0x17
        /*001a*/ 	.short	(.L_611 - .L_610)
.L_610:
        /*001c*/ 	.word	0x00000000
        /*0020*/ 	.short	0x0001
        /*0022*/ 	.short	0x0008
        /*0024*/ 	.byte	0x00, 0xf5, 0x21, 0x00


	//----- nvinfo : EIATTR_KPARAM_INFO
	.align		4
.L_611:
        /*0028*/ 	.byte	0x04, 0x17
        /*002a*/ 	.short	(.L_613 - .L_612)
.L_612:
        /*002c*/ 	.word	0x00000000
        /*0030*/ 	.short	0x0000
        /*0032*/ 	.short	0x0000
        /*0034*/ 	.byte	0x00, 0xf5, 0x21, 0x00


	//----- nvinfo : EIATTR_SPARSE_MMA_MASK
	.align		4
.L_613:
        /*0038*/ 	.byte	0x03, 0x50
        /*003a*/ 	.short	0x0000


	//----- nvinfo : EIATTR_MAXREG_COUNT
	.align		4
        /*003c*/ 	.byte	0x03, 0x1b
        /*003e*/ 	.short	0x00ff


	//----- nvinfo : EIATTR_NUM_BARRIERS
	.align		4
        /*0040*/ 	.byte	0x02, 0x4c
        /*0042*/ 	.byte	0x01
	.zero		1


	//----- nvinfo : EIATTR_MERCURY_ISA_VERSION
	.align		4
        /*0044*/ 	.byte	0x03, 0x5f
        /*0046*/ 	.short	0x0101


	//----- nvinfo : EIATTR_VRC_CTA_INIT_COUNT
	.align		4
        /*0048*/ 	.byte	0x02, 0x4a
	.zero		1
	.zero		1


	//----- nvinfo : EIATTR_EXIT_INSTR_OFFSETS
	.align		4
        /*004c*/ 	.byte	0x04, 0x1c
        /*004e*/ 	.short	(.L_615 - .L_614)


	//   ....[0]....
.L_614:
        /*0050*/ 	.word	0x00000220


	//   ....[1]....
        /*0054*/ 	.word	0x000002a0


	//----- nvinfo : EIATTR_CBANK_PARAM_SIZE
	.align		4
.L_615:
        /*0058*/ 	.byte	0x03, 0x19
        /*005a*/ 	.short	0x0014


	//----- nvinfo : EIATTR_PARAM_CBANK
	.align		4
        /*005c*/ 	.byte	0x04, 0x0a
        /*005e*/ 	.short	(.L_617 - .L_616)
	.align		4
.L_616:
        /*0060*/ 	.word	index@(.nv.constant0._Z7reduce0ILj512EEvPfS0_j)
        /*0064*/ 	.short	0x0380
        /*0066*/ 	.short	0x0014


	//----- nvinfo : EIATTR_SW_WAR
	.align		4
.L_617:
        /*0068*/ 	.byte	0x04, 0x36
        /*006a*/ 	.short	(.L_619 - .L_618)
.L_618:
        /*006c*/ 	.word	0x00000008
.L_619:


//--------------------- .nv.callgraph             --------------------------
	.section	.nv.callgraph,"",@"SHT_CUDA_CALLGRAPH"
	.align	4
	.sectionentsize	8
	.align		4
        /*0000*/ 	.word	0x00000000
	.align		4
        /*0004*/ 	.word	0xffffffff
	.align		4
        /*0008*/ 	.word	0x00000000
	.align		4
        /*000c*/ 	.word	0xfffffffe
	.align		4
        /*0010*/ 	.word	0x00000000
	.align		4
        /*0014*/ 	.word	0xfffffffd
	.align		4
        /*0018*/ 	.word	0x00000000
	.align		4
        /*001c*/ 	.word	0xfffffffc


//--------------------- .text._Z7reduce5ILj32EEvPfS0_j --------------------------
	.section	.text._Z7reduce5ILj32EEvPfS0_j,"ax",@progbits
	.align	128
        .global         _Z7reduce5ILj32EEvPfS0_j
        .type           _Z7reduce5ILj32EEvPfS0_j,@function
        .size           _Z7reduce5ILj32EEvPfS0_j,(.L_x_100 - _Z7reduce5ILj32EEvPfS0_j)
        .other          _Z7reduce5ILj32EEvPfS0_j,@"STO_CUDA_ENTRY STV_DEFAULT"
_Z7reduce5ILj32EEvPfS0_j:
.text._Z7reduce5ILj32EEvPfS0_j:
[----:B------:R-:W-:Y:S01]  /*0000*/  LDC R1, c[0x0][0x37c] ;  /* 0x0000df00ff017b82 */ /* 0x000fe20000000800 */
[----:B------:R-:W0:Y:S01]  /*0010*/  S2R R9, SR_TID.X ;  /* 0x0000000000097919 */ /* 0x000e220000002100 */
[----:B------:R-:W1:Y:S01]  /*0020*/  LDCU UR4, c[0x0][0x390] ;  /* 0x00007200ff0477ac */ /* 0x000e620008000800 */
[----:B------:R-:W-:Y:S01]  /*0030*/  BSSY.RECONVERGENT B0, `(.L_x_0) ;  /* 0x0000016000007945 */ /* 0x000fe20003800200 */
[----:B------:R-:W-:Y:S01]  /*0040*/  HFMA2 R8, -RZ, RZ, 0, 0 ;  /* 0x00000000ff087431 */ /* 0x000fe200000001ff */
[----:B------:R-:W0:Y:S01]  /*0050*/  S2R R10, SR_CTAID.X ;  /* 0x00000000000a7919 */ /* 0x000e220000002500 */
[----:B------:R-:W2:Y:S01]  /*0060*/  LDCU.64 UR6, c[0x0][0x358] ;  /* 0x00006b00ff0677ac */ /* 0x000ea20008000a00 */
[----:B------:R-:W3:Y:S01]  /*0070*/  LDCU UR8, c[0x0][0x390] ;  /* 0x00007200ff0877ac */ /* 0x000ee20008000800 */
[----:B0-----:R-:W-:-:S04]  /*0080*/  LEA R0, R10, R9, 0x6 ;  /* 0x000000090a007211 */ /* 0x001fc800078e30ff */
[----:B-1----:R-:W-:-:S13]  /*0090*/  ISETP.GE.U32.AND P0, PT, R0, UR4, PT ;  /* 0x0000000400007c0c */ /* 0x002fda000bf06070 */
[----:B--23--:R-:W-:Y:S05]  /*00a0*/  @P0 BRA `(.L_x_1) ;  /* 0x0000000000380947 */ /* 0x00cfea0003800000 */
[----:B------:R-:W0:Y:S01]  /*00b0*/  LDC R11, c[0x0][0x370] ;  /* 0x0000dc00ff0b7b82 */ /* 0x000e220000000800 */
[----:B------:R-:W-:-:S07]  /*00c0*/  MOV R8, RZ ;  /* 0x000000ff00087202 */ /* 0x000fce0000000f00 */
[----:B------:R-:W1:Y:S02]  /*00d0*/  LDC.64 R6, c[0x0][0x380] ;  /* 0x0000e000ff067b82 */ /* 0x000e640000000a00 */
.L_x_2:
[C---:B------:R-:W-:Y:S01]  /*00e0*/  IADD3 R5, PT, PT, R0.reuse, 0x20, RZ ;  /* 0x0000002000057810 */ /* 0x040fe20007ffe0ff */
[----:B-1----:R-:W-:-:S03]  /*00f0*/  IMAD.WIDE.U32 R2, R0, 0x4, R6 ;  /* 0x0000000400027825 */ /* 0x002fc600078e0006 */
[----:B------:R-:W-:-:S03]  /*0100*/  ISETP.GE.U32.AND P0, PT, R5, UR8, PT ;  /* 0x0000000805007c0c */ /* 0x000fc6000bf06070 */
[----:B------:R-:W2:Y:S10]  /*0110*/  LDG.E R3, desc[UR6][R2.64] ;  /* 0x0000000602037981 */ /* 0x000eb4000c1e1900 */
[----:B------:R-:W-:-:S06]  /*0120*/  @!P0 IMAD.WIDE.U32 R4, R5, 0x4, R6 ;  /* 0x0000000405048825 */ /* 0x000fcc00078e0006 */
[----:B------:R-:W3:Y:S01]  /*0130*/  @!P0 LDG.E R5, desc[UR6][R4.64] ;  /* 0x0000000604058981 */ /* 0x000ee2000c1e1900 */
[----:B0-----:R-:W-:-:S04]  /*0140*/  LEA R0, R11, R0, 0x6 ;  /* 0x000000000b007211 */ /* 0x001fc800078e30ff */
[----:B------:R-:W-:Y:S01]  /*0150*/  ISETP.GE.U32.AND P1, PT, R0, UR8, PT ;  /* 0x0000000800007c0c */ /* 0x000fe2000bf26070 */
[----:B--2---:R-:W-:-:S04]  /*0160*/  FADD R8, R3, R8 ;  /* 0x0000000803087221 */ /* 0x004fc80000000000 */
[----:B---3--:R-:W-:-:S08]  /*0170*/  @!P0 FADD R8, R8, R5 ;  /* 0x0000000508088221 */ /* 0x008fd00000000000 */
[----:B------:R-:W-:Y:S05]  /*0180*/  @!P1 BRA `(.L_x_2) ;  /* 0xfffffffc00d49947 */ /* 0x000fea000383ffff */
.L_x_1:
[----:B------:R-:W-:Y:S05]  /*0190*/  BSYNC.RECONVERGENT B0 ;  /* 0x0000000000007941 */ /* 0x000fea0003800200 */
.L_x_0:
[----:B------:R-:W0:Y:S01]  /*01a0*/  S2UR UR5, SR_CgaCtaId ;  /* 0x00000000000579c3 */ /* 0x000e220000008800 */
[----:B------:R-:W-:Y:S01]  /*01b0*/  UMOV UR4, 0x400 ;  /* 0x0000040000047882 */ /* 0x000fe20000000000 */
[----:B------:R-:W-:Y:S01]  /*01c0*/  ISETP.GT.U32.AND P0, PT, R9, 0x1f, PT ;  /* 0x0000001f0900780c */ /* 0x000fe20003f04070 */
[----:B0-----:R-:W-:-:S06]  /*01d0*/  ULEA UR4, UR5, UR4, 0x18 ;  /* 0x0000000405047291 */ /* 0x001fcc000f8ec0ff */
[----:B------:R-:W-:-:S05]  /*01e0*/  LEA R3, R9, UR4, 0x2 ;  /* 0x0000000409037c11 */ /* 0x000fca000f8e10ff */
[----:B------:R0:W-:Y:S01]  /*01f0*/  STS [R3], R8 ;  /* 0x0000000803007388 */ /* 0x0001e20000000800 */
[----:B------:R-:W-:Y:S06]  /*0200*/  BAR.SYNC.DEFER_BLOCKING 0x0 ;  /* 0x0000000000007b1d */ /* 0x000fec0000010000 */
[----:B------:R-:W-:Y:S05]  /*0210*/  @P0 EXIT ;  /* 0x000000000000094d */ /* 0x000fea0003800000 */
[----:B------:R-:W0:Y:S01]  /*0220*/  LDS R5, [R3+0x40] ;  /* 0x0000400003057984 */ /* 0x000e220000000800 */
[----:B------:R-:W-:Y:S01]  /*0230*/  ISETP.NE.AND P0, PT, R9, RZ, PT ;  /* 0x000000ff0900720c */ /* 0x000fe20003f05270 */
[----:B0-----:R-:W-:-:S05]  /*0240*/  FADD R8, R5, R8 ;  /* 0x0000000805087221 */ /* 0x001fca0000000000 */
[----:B------:R-:W-:Y:S04]  /*0250*/  STS [R3], R8 ;  /* 0x0000000803007388 */ /* 0x000fe80000000800 */
[----:B------:R-:W0:Y:S02]  /*0260*/  LDS R5, [R3+0x20] ;  /* 0x0000200003057984 */ /* 0x000e240000000800 */
        /* <DEDUP_REMOVED lines=10> */
[----:B------:R0:W-:Y:S01]  /*0310*/  STS [R3], R6 ;  /* 0x0000000603007388 */ /* 0x0001e20000000800 */
[----:B------:R-:W-:Y:S05]  /*0320*/  @P0 EXIT ;  /* 0x000000000000094d */ /* 0x000fea0003800000 */
[----:B------:R-:W1:Y:S01]  /*0330*/  LDS R5, [UR4] ;  /* 0x00000004ff057984 */ /* 0x000e620008000800 */
[----:B0-----:R-:W0:Y:S02]  /*0340*/  LDC.64 R2, c[0x0][0x388] ;  /* 0x0000e200ff027b82 */ /* 0x001e240000000a00 */
[----:B0-----:R-:W-:-:S05]  /*0350*/  IMAD.WIDE.U32 R2, R10, 0x4, R2 ;  /* 0x000000040a027825 */ /* 0x001fca00078e0002 */
[----:B-1----:R-:W-:Y:S01]  /*0360*/  STG.E desc[UR6][R2.64], R5 ;  /* 0x0000000502007986 */ /* 0x002fe2000c101906 */
[----:B------:R-:W-:Y:S05]  /*0370*/  EXIT ;  /* 0x000000000000794d */ /* 0x000fea0003800000 */
.L_x_3:
[----:B------:R-:W-:-:S00]  /*0380*/  BRA `(.L_x_3) ;  /* 0xfffffffc00fc7947 */ /* 0x000fc0000383ffff */
[----:B------:R-:W-:-:S00]  /*0390*/  NOP ;  /* 0x0000000000007918 */ /* 0x000fc00000000000 */
        /* <DEDUP_REMOVED lines=14> */
.L_x_100:


//--------------------- .text._Z7reduce5ILj64EEvPfS0_j --------------------------
	.section	.text._Z7reduce5ILj64EEvPfS0_j,"ax",@progbits
	.align	128
        .global         _Z7reduce5ILj64EEvPfS0_j
        .type           _Z7reduce5ILj64EEvPfS0_j,@function
        .size           _Z7reduce5ILj64EEvPfS0_j,(.L_x_101 - _Z7reduce5ILj64EEvPfS0_j)
        .other          _Z7reduce5ILj64EEvPfS0_j,@"STO_CUDA_ENTRY STV_DEFAULT"
_Z7reduce5ILj64EEvPfS0_j:
.text._Z7reduce5ILj64EEvPfS0_j:
        /* <DEDUP_REMOVED lines=12> */
[----:B------:R-:W-:Y:S02]  /*00c0*/  MOV R9, R2 ;  /* 0x0000000200097202 */ /* 0x000fe40000000f00 */
[----:B------:R-:W-:-:S05]  /*00d0*/  MOV R8, RZ ;  /* 0x000000ff00087202 */ /* 0x000fca0000000f00 */
[----:B------:R-:W1:Y:S02]  /*00e0*/  LDC.64 R6, c[0x0][0x380] ;  /* 0x0000e000ff067b82 */ /* 0x000e640000000a00 */
.L_x_6:
        /* <DEDUP_REMOVED lines=11> */
.L_x_5:
[----:B------:R-:W-:Y:S05]  /*01a0*/  BSYNC.RECONVERGENT B0 ;  /* 0x0000000000007941 */ /* 0x000fea0003800200 */
.L_x_4:
        /* <DEDUP_REMOVED lines=33> */
.L_x_7:
        /* <DEDUP_REMOVED lines=12> */
.L_x_101:


//--------------------- .text._Z7reduce5ILj128EEvPfS0_j --------------------------
	.section	.text._Z7reduce5ILj128EEvPfS0_j,"ax",@progbits
	.align	128
        .global         _Z7reduce5ILj128EEvPfS0_j
        .type           _Z7reduce5ILj128EEvPfS0_j,@function
        .size           _Z7reduce5ILj128EEvPfS0_j,(.L_x_102 - _Z7reduce5ILj128EEvPfS0_j)
        .other          _Z7reduce5ILj128EEvPfS0_j,@"STO_CUDA_ENTRY STV_DEFAULT"
_Z7reduce5ILj128EEvPfS0_j:
.text._Z7reduce5ILj128EEvPfS0_j:
        /* <DEDUP_REMOVED lines=15> */
.L_x_10:
        /* <DEDUP_REMOVED lines=11> */
.L_x_9:
[----:B------:R-:W-:Y:S05]  /*01a0*/  BSYNC.RECONVERGENT B0 ;  /* 0x0000000000007941 */ /* 0x000fea0003800200 */
.L_x_8:
[----:B------:R-:W0:Y:S01]  /*01b0*/  S2UR UR5, SR_CgaCtaId ;  /* 0x00000000000579c3 */ /* 0x000e220000008800 */
[----:B------:R-:W-:Y:S01]  /*01c0*/  UMOV UR4, 0x400 ;  /* 0x0000040000047882 */ /* 0x000fe20000000000 */
[C---:B------:R-:W-:Y:S02]  /*01d0*/  ISETP.GT.U32.AND P0, PT, R11.reuse, 0x3f, PT ;  /* 0x0000003f0b00780c */ /* 0x040fe40003f04070 */
[----:B------:R-:W-:Y:S02]  /*01e0*/  MOV R5, R8 ;  /* 0x0000000800057202 */ /* 0x000fe40000000f00 */
[----:B------:R-:W-:Y:S01]  /*01f0*/  ISETP.GT.U32.AND P1, PT, R11, 0x1f, PT ;  /* 0x0000001f0b00780c */ /* 0x000fe20003f24070 */
[----:B0-----:R-:W-:-:S06]  /*0200*/  ULEA UR4, UR5, UR4, 0x18 ;  /* 0x0000000405047291 */ /* 0x001fcc000f8ec0ff */
[----:B------:R-:W-:-:S05]  /*0210*/  LEA R3, R11, UR4, 0x2 ;  /* 0x000000040b037c11 */ /* 0x000fca000f8e10ff */
[----:B------:R-:W-:Y:S01]  /*0220*/  STS [R3], R8 ;  /* 0x0000000803007388 */ /* 0x000fe20000000800 */
[----:B------:R-:W-:Y:S06]  /*0230*/  BAR.SYNC.DEFER_BLOCKING 0x0 ;  /* 0x0000000000007b1d */ /* 0x000fec0000010000 */
[----:B------:R-:W0:Y:S02]  /*0240*/  @!P0 LDS R2, [R3+0x100] ;  /* 0x0001000003028984 */ /* 0x000e240000000800 */
[----:B0-----:R-:W-:-:S05]  /*0250*/  @!P0 FADD R5, R2, R5 ;  /* 0x0000000502058221 */ /* 0x001fca0000000000 */
[----:B------:R0:W-:Y:S01]  /*0260*/  @!P0 STS [R3], R5 ;  /* 0x0000000503008388 */ /* 0x0001e20000000800 */
[----:B------:R-:W-:Y:S06]  /*0270*/  BAR.SYNC.DEFER_BLOCKING 0x0 ;  /* 0x0000000000007b1d */ /* 0x000fec0000010000 */
[----:B------:R-:W-:Y:S05]  /*0280*/  @P1 EXIT ;  /* 0x000000000000194d */ /* 0x000fea0003800000 */
[----:B------:R-:W1:Y:S01]  /*0290*/  LDS R2, [R3+0x80] ;  /* 0x0000800003027984 */ /* 0x000e620000000800 */
[----:B------:R-:W-:Y:S01]  /*02a0*/  ISETP.NE.AND P0, PT, R11, RZ, PT ;  /* 0x000000ff0b00720c */ /* 0x000fe20003f05270 */
[----:B-1----:R-:W-:-:S05]  /*02b0*/  FADD R2, R2, R5 ;  /* 0x0000000502027221 */ /* 0x002fca0000000000 */
[----:B------:R-:W-:Y:S04]  /*02c0*/  STS [R3], R2 ;  /* 0x0000000203007388 */ /* 0x000fe80000000800 */
[----:B0-----:R-:W0:Y:S02]  /*02d0*/  LDS R5, [R3+0x40] ;  /* 0x0000400003057984 */ /* 0x001e240000000800 */
        /* <DEDUP_REMOVED lines=20> */
.L_x_11:
        /* <DEDUP_REMOVED lines=14> */
.L_x_102:


//--------------------- .text._Z7reduce5ILj256EEvPfS0_j --------------------------
	.section	.text._Z7reduce5ILj256EEvPfS0_j,"ax",@progbits
	.align	128
        .global         _Z7reduce5ILj256EEvPfS0_j
        .type           _Z7reduce5ILj256EEvPfS0_j,@function
        .size           _Z7reduce5ILj256EEvPfS0_j,(.L_x_103 - _Z7reduce5ILj256EEvPfS0_j)
        .other          _Z7reduce5ILj256EEvPfS0_j,@"STO_CUDA_ENTRY STV_DEFAULT"
_Z7reduce5ILj256EEvPfS0_j:
.text._Z7reduce5ILj256EEvPfS0_j:
        /* <DEDUP_REMOVED lines=14> */
.L_x_14:
        /* <DEDUP_REMOVED lines=11> */
.L_x_13:
[----:B------:R-:W-:Y:S05]  /*0190*/  BSYNC.RECONVERGENT B0 ;  /* 0x0000000000007941 */ /* 0x000fea0003800200 */
.L_x_12:
        /* <DEDUP_REMOVED lines=11> */
[----:B------:R-:W-:Y:S01]  /*0250*/  @!P1 STS [R5], R7 ;  /* 0x0000000705009388 */ /* 0x000fe20000000800 */
[----:B------:R-:W-:Y:S01]  /*0260*/  BAR.SYNC.DEFER_BLOCKING 0x0 ;  /* 0x0000000000007b1d */ /* 0x000fe20000010000 */
[----:B------:R-:W-:-:S05]  /*0270*/  ISETP.GT.U32.AND P1, PT, R3, 0x1f, PT ;  /* 0x0000001f0300780c */ /* 0x000fca0003f24070 */
        /* <DEDUP_REMOVED lines=25> */
[----:B0-----:R-:W0:Y:S01]  /*0410*/  LDS R5, [UR4] ;  /* 0x00000004ff057984 */ /* 0x001e220008000800 */
[----:B------:R-:W1:Y:S02]  /*0420*/  LDC.64 R2, c[0x0][0x388] ;  /* 0x0000e200ff027b82 */ /* 0x000e640000000a00 */
[----:B-1----:R-:W-:-:S05]  /*0430*/  IMAD.WIDE.U32 R2, R0, 0x4, R2 ;  /* 0x0000000400027825 */ /* 0x002fca00078e0002 */
[----:B0-----:R-:W-:Y:S01]  /*0440*/  STG.E desc[UR6][R2.64], R5 ;  /* 0x0000000502007986 */ /* 0x001fe2000c101906 */
[----:B------:R-:W-:Y:S05]  /*0450*/  EXIT ;  /* 0x000000000000794d */ /* 0x000fea0003800000 */
.L_x_15:
        /* <DEDUP_REMOVED lines=10> */
.L_x_103:


//--------------------- .text._Z7reduce5ILj512EEvPfS0_j --------------------------
	.section	.text._Z7reduce5ILj512EEvPfS0_j,"ax",@progbits
	.align	128
        .global         _Z7reduce5ILj512EEvPfS0_j
        .type           _Z7reduce5ILj512EEvPfS0_j,@function
        .size           _Z7reduce5ILj512EEvPfS0_j,(.L_x_104 - _Z7reduce5ILj512EEvPfS0_j)
        .other          _Z7reduce5ILj512EEvPfS0_j,@"STO_CUDA_ENTRY STV_DEFAULT"
_Z7reduce5ILj512EEvPfS0_j:
.text._Z7reduce5ILj512EEvPfS0_j:
[----:B------:R-:W-:Y:S01]  /*0000*/  LDC R1, c[0x0][0x37c] ;  /* 0x0000df00ff017b82 */ /* 0x000fe20000000800 */
[----:B------:R-:W0:Y:S01]  /*0010*/  S2R R0, SR_CTAID.X ;  /* 0x0000000000007919 */ /* 0x000e220000002500 */
[----:B------:R-:W1:Y:S01]  /*0020*/  LDCU UR4, c[0x0][0x390] ;  /* 0x00007200ff0477ac */ /* 0x000e620008000800 */
[----:B------:R-:W-:Y:S01]  /*0030*/  BSSY.RECONVERGENT B0, `(.L_x_16) ;  /* 0x0000017000007945 */ /* 0x000fe20003800200 */
[----:B------:R-:W-:Y:S01]  /*0040*/  HFMA2 R10, -RZ, RZ, 0, 0 ;  /* 0x00000000ff0a7431 */ /* 0x000fe200000001ff */
[----:B------:R-:W2:Y:S01]  /*0050*/  S2R R2, SR_TID.X ;  /* 0x0000000000027919 */ /* 0x000ea20000002100 */
[----:B------:R-:W3:Y:S01]  /*0060*/  LDCU.64 UR6, c[0x0][0x358] ;  /* 0x00006b00ff0677ac */ /* 0x000ee20008000a00 */
[----:B------:R-:W4:Y:S01]  /*0070*/  LDCU UR8, c[0x0][0x390] ;  /* 0x00007200ff0877ac */ /* 0x000f220008000800 */
[----:B0-----:R-:W-:-:S04]  /*0080*/  SHF.L.U32 R3, R0, 0xa, RZ ;  /* 0x0000000a00037819 */ /* 0x001fc800000006ff */
[----:B--2---:R-:W-:-:S04]  /*0090*/  LOP3.LUT R3, R3, R2, RZ, 0xfc, !PT ;  /* 0x0000000203037212 */ /* 0x004fc800078efcff */
[----:B-1----:R-:W-:-:S13]  /*00a0*/  ISETP.GE.U32.AND P0, PT, R3, UR4, PT ;  /* 0x0000000403007c0c */ /* 0x002fda000bf06070 */
[----:B---34-:R-:W-:Y:S05]  /*00b0*/  @P0 BRA `(.L_x_17) ;  /* 0x0000000000380947 */ /* 0x018fea0003800000 */
[----:B------:R-:W0:Y:S01]  /*00c0*/  LDC R12, c[0x0][0x370] ;  /* 0x0000dc00ff0c7b82 */ /* 0x000e220000000800 */
[----:B------:R-:W-:-:S07]  /*00d0*/  MOV R10, RZ ;  /* 0x000000ff000a7202 */ /* 0x000fce0000000f00 */
[----:B------:R-:W1:Y:S02]  /*00e0*/  LDC.64 R8, c[0x0][0x380] ;  /* 0x0000e000ff087b82 */ /* 0x000e640000000a00 */
.L_x_18:
        /* <DEDUP_REMOVED lines=11> */
.L_x_17:
[----:B------:R-:W-:Y:S05]  /*01a0*/  BSYNC.RECONVERGENT B0 ;  /* 0x0000000000007941 */ /* 0x000fea0003800200 */
.L_x_16:
        /* <DEDUP_REMOVED lines=49> */
.L_x_19:
        /* <DEDUP_REMOVED lines=12> */
.L_x_104:


//--------------------- .text._Z7reduce4ILj32EEvPfS0_j --------------------------
	.section	.text._Z7reduce4ILj32EEvPfS0_j,"ax",@progbits
	.align	128
        .global         _Z7reduce4ILj32EEvPfS0_j
        .type           _Z7reduce4ILj32EEvPfS0_j,@function
        .size           _Z7reduce4ILj32EEvPfS0_j,(.L_x_105 - _Z7reduce4ILj32EEvPfS0_j)
        .other          _Z7reduce4ILj32EEvPfS0_j,@"STO_CUDA_ENTRY STV_DEFAULT"
_Z7reduce4ILj32EEvPfS0_j:
.text._Z7reduce4ILj32EEvPfS0_j:
        /* <DEDUP_REMOVED lines=14> */
.L_x_22:
        /* <DEDUP_REMOVED lines=11> */
.L_x_21:
[----:B------:R-:W-:Y:S05]  /*0190*/  BSYNC.RECONVERGENT B0 ;  /* 0x0000000000007941 */ /* 0x000fea0003800200 */
.L_x_20:
        /* <DEDUP_REMOVED lines=8> */
[----:B------:R-:W-:Y:S01]  /*0220*/  LDS R2, [R5+0x40] ;  /* 0x0000400005027984 */ /* 0x000fe20000000800 */
[----:B------:R-:W-:-:S03]  /*0230*/  ISETP.NE.AND P0, PT, R3, RZ, PT ;  /* 0x000000ff0300720c */ /* 0x000fc60003f05270 */
[----:B------:R-:W1:Y:S02]  /*0240*/  LDS R7, [R5] ;  /* 0x0000000005077984 */ /* 0x000e640000000800 */
[----:B-1----:R-:W-:-:S05]  /*0250*/  FADD R2, R2, R7 ;  /* 0x0000000702027221 */ /* 0x002fca0000000000 */
[----:B------:R-:W-:Y:S04]  /*0260*/  STS [R5], R2 ;  /* 0x0000000205007388 */ /* 0x000fe80000000800 */
[----:B------:R-:W-:Y:S04]  /*0270*/  LDS R4, [R5+0x20] ;  /* 0x0000200005047984 */ /* 0x000fe80000000800 */
        /* <DEDUP_REMOVED lines=14> */
[----:B------:R1:W-:Y:S01]  /*0360*/  STS [R5], R2 ;  /* 0x0000000205007388 */ /* 0x0003e20000000800 */
[----:B------:R-:W-:Y:S05]  /*0370*/  @P0 EXIT ;  /* 0x000000000000094d */ /* 0x000fea0003800000 */
[----:B01----:R-:W0:Y:S01]  /*0380*/  LDS R5, [UR4] ;  /* 0x00000004ff057984 */ /* 0x003e220008000800 */
[----:B------:R-:W1:Y:S02]  /*0390*/  LDC.64 R2, c[0x0][0x388] ;  /* 0x0000e200ff027b82 */ /* 0x000e640000000a00 */
[----:B-1----:R-:W-:-:S05]  /*03a0*/  IMAD.WIDE.U32 R2, R0, 0x4, R2 ;  /* 0x0000000400027825 */ /* 0x002fca00078e0002 */
[----:B0-----:R-:W-:Y:S01]  /*03b0*/  STG.E desc[UR6][R2.64], R5 ;  /* 0x0000000502007986 */ /* 0x001fe2000c101906 */
[----:B------:R-:W-:Y:S05]  /*03c0*/  EXIT ;  /* 0x000000000000794d */ /* 0x000fea0003800000 */
.L_x_23:
        /* <DEDUP_REMOVED lines=11> */
.L_x_105:


//--------------------- .text._Z7reduce4ILj64EEvPfS0_j --------------------------
	.section	.text._Z7reduce4ILj64EEvPfS0_j,"ax",@progbits
	.align	128
        .global         _Z7reduce4ILj64EEvPfS0_j
        .type           _Z7reduce4ILj64EEvPfS0_j,@function
        .size           _Z7reduce4ILj64EEvPfS0_j,(.L_x_106 - _Z7reduce4ILj64EEvPfS0_j)
        .other          _Z7reduce4ILj64EEvPfS0_j,@"STO_CUDA_ENTRY STV_DEFAULT"
_Z7reduce4ILj64EEvPfS0_j:
.text._Z7reduce4ILj64EEvPfS0_j:
        /* <DEDUP_REMOVED lines=14> */
.L_x_26:
        /* <DEDUP_REMOVED lines=11> */
.L_x_25:
[----:B------:R-:W-:Y:S05]  /*0190*/  BSYNC.RECONVERGENT B0 ;  /* 0x0000000000007941 */ /* 0x000fea0003800200 */
.L_x_24:
        /* <DEDUP_REMOVED lines=39> */
.L_x_27:
        /* <DEDUP_REMOVED lines=15> */
.L_x_106:


//--------------------- .text._Z7reduce4ILj128EEvPfS0_j --------------------------
	.section	.text._Z7reduce4ILj128EEvPfS0_j,"ax",@progbits
	.align	128
        .global         _Z7reduce4ILj128EEvPfS0_j
        .type           _Z7reduce4ILj128EEvPfS0_j,@function
        .size           _Z7reduce4ILj128EEvPfS0_j,(.L_x_107 - _Z7reduce4ILj128EEvPfS0_j)
        .other          _Z7reduce4ILj128EEvPfS0_j,@"STO_CUDA_ENTRY STV_DEFAULT"
_Z7reduce4ILj128EEvPfS0_j:
.text._Z7reduce4ILj128EEvPfS0_j:
        /* <DEDUP_REMOVED lines=14> */
.L_x_30:
        /* <DEDUP_REMOVED lines=11> */
.L_x_29:
[----:B------:R-:W-:Y:S05]  /*0190*/  BSYNC.RECONVERGENT B0 ;  /* 0x0000000000007941 */ /* 0x000fea0003800200 */
.L_x_28:
[----:B------:R-:W0:Y:S01]  /*01a0*/  S2UR UR5, SR_CgaCtaId ;  /* 0x00000000000579c3 */ /* 0x000e220000008800 */
[----:B------:R-:W-:Y:S01]  /*01b0*/  UMOV UR4, 0x400 ;  /* 0x0000040000047882 */ /* 0x000fe20000000000 */
[C---:B------:R-:W-:Y:S02]  /*01c0*/  ISETP.GT.U32.AND P0, PT, R3.reuse, 0x3f, PT ;  /* 0x0000003f0300780c */ /* 0x040fe40003f04070 */
        /* <DEDUP_REMOVED lines=10> */
[----:B0-----:R-:W-:Y:S01]  /*0270*/  LDS R2, [R5+0x80] ;  /* 0x0000800005027984 */ /* 0x001fe20000000800 */
[----:B------:R-:W-:-:S03]  /*0280*/  ISETP.NE.AND P0, PT, R3, RZ, PT ;  /* 0x000000ff0300720c */ /* 0x000fc60003f05270 */
[----:B------:R-:W0:Y:S02]  /*0290*/  LDS R7, [R5] ;  /* 0x0000000005077984 */ /* 0x000e240000000800 */
[----:B0-----:R-:W-:-:S05]  /*02a0*/  FADD R2, R2, R7 ;  /* 0x0000000702027221 */ /* 0x001fca0000000000 */
[----:B------:R-:W-:Y:S04]  /*02b0*/  STS [R5], R2 ;  /* 0x0000000205007388 */ /* 0x000fe80000000800 */
[----:B------:R-:W-:Y:S04]  /*02c0*/  LDS R4, [R5+0x40] ;  /* 0x0000400005047984 */ /* 0x000fe80000000800 */
        /* <DEDUP_REMOVED lines=25> */
.L_x_31:
        /* <DEDUP_REMOVED lines=10> */
.L_x_107:


//--------------------- .text._Z7reduce4ILj256EEvPfS0_j --------------------------
	.section	.text._Z7reduce4ILj256EEvPfS0_j,"ax",@progbits
	.align	128
        .global         _Z7reduce4ILj256EEvPfS0_j
        .type           _Z7reduce4ILj256EEvPfS0_j,@function
        .size           _Z7reduce4ILj256EEvPfS0_j,(.L_x_108 - _Z7reduce4ILj256EEvPfS0_j)
        .other          _Z7reduce4ILj256EEvPfS0_j,@"STO_CUDA_ENTRY STV_DEFAULT"
_Z7reduce4ILj256EEvPfS0_j:
.text._Z7reduce4ILj256EEvPfS0_j:
        /* <DEDUP_REMOVED lines=14> */
.L_x_34:
        /* <DEDUP_REMOVED lines=11> */
.L_x_33:
[----:B------:R-:W-:Y:S05]  /*0190*/  BSYNC.RECONVERGENT B0 ;  /* 0x0000000000007941 */ /* 0x000fea0003800200 */
.L_x_32:
        /* <DEDUP_REMOVED lines=50> */
.L_x_35:
        /* <DEDUP_REMOVED lines=12> */
.L_x_108:


//--------------------- .text._Z7reduce4ILj512EEvPfS0_j --------------------------
	.section	.text._Z7reduce4ILj512EEvPfS0_j,"ax",@progbits
	.align	128
        .global         _Z7reduce4ILj512EEvPfS0_j
        .type           _Z7reduce4ILj512EEvPfS0_j,@function
        .size           _Z7reduce4ILj512EEvPfS0_j,(.L_x_109 - _Z7reduce4ILj512EEvPfS0_j)
        .other          _Z7reduce4ILj512EEvPfS0_j,@"STO_CUDA_ENTRY STV_DEFAULT"
_Z7reduce4ILj512EEvPfS0_j:
.text._Z7reduce4ILj512EEvPfS0_j:
        /* <DEDUP_REMOVED lines=15> */
.L_x_38:
        /* <DEDUP_REMOVED lines=11> */
.L_x_37:
[----:B------:R-:W-:Y:S05]  /*01a0*/  BSYNC.RECONVERGENT B0 ;  /* 0x0000000000007941 */ /* 0x000fea0003800200 */
.L_x_36:
        /* <DEDUP_REMOVED lines=55> */
.L_x_39:
        /* <DEDUP_REMOVED lines=14> */
.L_x_109:


//--------------------- .text._Z7reduce3ILj32EEvPfS0_j --------------------------
	.section	.text._Z7reduce3ILj32EEvPfS0_j,"ax",@progbits
	.align	128
        .global         _Z7reduce3ILj32EEvPfS0_j
        .type           _Z7reduce3ILj32EEvPfS0_j,@function
        .size           _Z7reduce3ILj32EEvPfS0_j,(.L_x_110 - _Z7reduce3ILj32EEvPfS0_j)
        .other          _Z7reduce3ILj32EEvPfS0_j,@"STO_CUDA_ENTRY STV_DEFAULT"
_Z7reduce3ILj32EEvPfS0_j:
.text._Z7reduce3ILj32EEvPfS0_j:
[----:B------:R-:W-:Y:S01]  /*0000*/  LDC R1, c[0x0][0x37c] ;  /* 0x0000df00ff017b82 */ /* 0x000fe20000000800 */
[----:B------:R-:W0:Y:S01]  /*0010*/  S2R R11, SR_CTAID.X ;  /* 0x00000000000b7919 */ /* 0x000e220000002500 */
[----:B------:R-:W1:Y:S01]  /*0020*/  LDCU UR4, c[0x0][0x360] ;  /* 0x00006c00ff0477ac */ /* 0x000e620008000800 */
[----:B------:R-:W2:Y:S01]  /*0030*/  S2R R9, SR_TID.X ;  /* 0x0000000000097919 */ /* 0x000ea20000002100 */
[----:B------:R-:W3:Y:S01]  /*0040*/  LDCU UR5, c[0x0][0x390] ;  /* 0x00007200ff0577ac */ /* 0x000ee20008000800 */
[----:B------:R-:W4:Y:S01]  /*0050*/  LDCU.64 UR6, c[0x0][0x358] ;  /* 0x00006b00ff0677ac */ /* 0x000f220008000a00 */
[----:B-1----:R-:W-:Y:S02]  /*0060*/  IMAD.U32 R6, RZ, RZ, UR4 ;  /* 0x00000004ff067e24 */ /* 0x002fe4000f8e00ff */
[----:B0-----:R-:W-:-:S04]  /*0070*/  IMAD R0, R11, UR4, RZ ;  /* 0x000000040b007c24 */ /* 0x001fc8000f8e02ff */
[----:B--2---:R-:W-:Y:S02]  /*0080*/  IMAD R7, R0, 0x2, R9 ;  /* 0x0000000200077824 */ /* 0x004fe400078e0209 */
[----:B------:R-:W-:-:S03]  /*0090*/  IMAD.MOV.U32 R0, RZ, RZ, RZ ;  /* 0x000000ffff007224 */ /* 0x000fc600078e00ff */
[C---:B------:R-:W-:Y:S02]  /*00a0*/  IADD3 R13, PT, PT, R7.reuse, R6, RZ ;  /* 0x00000006070d7210 */ /* 0x040fe40007ffe0ff */
[----:B---3--:R-:W-:Y:S02]  /*00b0*/  ISETP.GE.U32.AND P0, PT, R7, UR5, PT ;  /* 0x0000000507007c0c */ /* 0x008fe4000bf06070 */
[----:B------:R-:W-:-:S11]  /*00c0*/  ISETP.GE.U32.AND P1, PT, R13, UR5, PT ;  /* 0x000000050d007c0c */ /* 0x000fd6000bf26070 */
[----:B------:R-:W0:Y:S08]  /*00d0*/  @!P0 LDC.64 R2, c[0x0][0x380] ;  /* 0x0000e000ff028b82 */ /* 0x000e300000000a00 */
[----:B------:R-:W1:Y:S01]  /*00e0*/  @!P1 LDC.64 R4, c[0x0][0x380] ;  /* 0x0000e000ff049b82 */ /* 0x000e620000000a00 */
[----:B0-----:R-:W-:-:S05]  /*00f0*/  @!P0 IMAD.WIDE.U32 R2, R7, 0x4, R2 ;  /* 0x0000000407028825 */ /* 0x001fca00078e0002 */
[----:B----4-:R-:W2:Y:S01]  /*0100*/  @!P0 LDG.E R0, desc[UR6][R2.64] ;  /* 0x0000000602008981 */ /* 0x010ea2000c1e1900 */
[----:B-1----:R-:W-:-:S06]  /*0110*/  @!P1 IMAD.WIDE.U32 R4, R13, 0x4, R4 ;  /* 0x000000040d049825 */ /* 0x002fcc00078e0004 */
[----:B------:R-:W2:Y:S01]  /*0120*/  @!P1 LDG.E R5, desc[UR6][R4.64] ;  /* 0x0000000604059981 */ /* 0x000ea2000c1e1900 */
[----:B------:R-:W0:Y:S01]  /*0130*/  S2UR UR5, SR_CgaCtaId ;  /* 0x00000000000579c3 */ /* 0x000e220000008800 */
[----:B------:R-:W-:Y:S01]  /*0140*/  UMOV UR4, 0x400 ;  /* 0x0000040000047882 */ /* 0x000fe20000000000 */
[----:B------:R-:W-:Y:S01]  /*0150*/  ISETP.GE.U32.AND P0, PT, R6, 0x2, PT ;  /* 0x000000020600780c */ /* 0x000fe20003f06070 */
[----:B0-----:R-:W-:-:S06]  /*0160*/  ULEA UR4, UR5, UR4, 0x18 ;  /* 0x0000000405047291 */ /* 0x001fcc000f8ec0ff */
[C---:B------:R-:W-:Y:S01]  /*0170*/  LEA R7, R9.reuse, UR4, 0x2 ;  /* 0x0000000409077c11 */ /* 0x040fe2000f8e10ff */
[----:B--2---:R-:W-:Y:S01]  /*0180*/  @!P1 FADD R0, R0, R5 ;  /* 0x0000000500009221 */ /* 0x004fe20000000000 */
[----:B------:R-:W-:-:S04]  /*0190*/  ISETP.NE.AND P1, PT, R9, RZ, PT ;  /* 0x000000ff0900720c */ /* 0x000fc80003f25270 */
[----:B------:R0:W-:Y:S01]  /*01a0*/  STS [R7], R0 ;  /* 0x0000000007007388 */ /* 0x0001e20000000800 */
[----:B------:R-:W-:Y:S06]  /*01b0*/  BAR.SYNC.DEFER_BLOCKING 0x0 ;  /* 0x0000000000007b1d */ /* 0x000fec0000010000 */
[----:B------:R-:W-:Y:S05]  /*01c0*/  @!P0 BRA `(.L_x_40) ;  /* 0x0000000000288947 */ /* 0x000fea0003800000 */
.L_x_41:
[----:B------:R-:W-:-:S04]  /*01d0*/  SHF.R.U32.HI R4, RZ, 0x1, R6 ;  /* 0x00000001ff047819 */ /* 0x000fc80000011606 */
[----:B------:R-:W-:-:S13]  /*01e0*/  ISETP.GE.U32.AND P0, PT, R9, R4, PT ;  /* 0x000000040900720c */ /* 0x000fda0003f06070 */
[----:B------:R-:W-:-:S05]  /*01f0*/  @!P0 LEA R2, R4, R7, 0x2 ;  /* 0x0000000704028211 */ /* 0x000fca00078e10ff */
[----:B------:R-:W0:Y:S02]  /*0200*/  @!P0 LDS R3, [R2] ;  /* 0x0000000002038984 */ /* 0x000e240000000800 */
[----:B0-----:R-:W-:-:S05]  /*0210*/  @!P0 FADD R0, R0, R3 ;  /* 0x0000000300008221 */ /* 0x001fca0000000000 */
[----:B------:R1:W-:Y:S01]  /*0220*/  @!P0 STS [R7], R0 ;  /* 0x0000000007008388 */ /* 0x0003e20000000800 */
[----:B------:R-:W-:Y:S01]  /*0230*/  BAR.SYNC.DEFER_BLOCKING 0x0 ;  /* 0x0000000000007b1d */ /* 0x000fe20000010000 */
[----:B------:R-:W-:Y:S01]  /*0240*/  ISETP.GT.U32.AND P0, PT, R6, 0x3, PT ;  /* 0x000000030600780c */ /* 0x000fe20003f04070 */
[----:B------:R-:W-:-:S12]  /*0250*/  IMAD.MOV.U32 R6, RZ, RZ, R4 ;  /* 0x000000ffff067224 */ /* 0x000fd800078e0004 */
[----:B-1----:R-:W-:Y:S05]  /*0260*/  @P0 BRA `(.L_x_41) ;  /* 0xfffffffc00d80947 */ /* 0x002fea000383ffff */
.L_x_40:
[----:B------:R-:W-:Y:S05]  /*0270*/  @P1 EXIT ;  /* 0x000000000000194d */ /* 0x000fea0003800000 */
[----:B------:R-:W1:Y:S01]  /*0280*/  S2UR UR5, SR_CgaCtaId ;  /* 0x00000000000579c3 */ /* 0x000e620000008800 */
[----:B------:R-:W-:-:S07]  /*0290*/  UMOV UR4, 0x400 ;  /* 0x0000040000047882 */ /* 0x000fce0000000000 */
[----:B------:R-:W2:Y:S01]  /*02a0*/  LDC.64 R2, c[0x0][0x388] ;  /* 0x0000e200ff027b82 */ /* 0x000ea20000000a00 */
[----:B-1----:R-:W-:Y:S01]  /*02b0*/  ULEA UR4, UR5, UR4, 0x18 ;  /* 0x0000000405047291 */ /* 0x002fe2000f8ec0ff */
[----:B--2---:R-:W-:-:S08]  /*02c0*/  IMAD.WIDE.U32 R2, R11, 0x4, R2 ;  /* 0x000000040b027825 */ /* 0x004fd000078e0002 */
[----:B------:R-:W1:Y:S04]  /*02d0*/  LDS R5, [UR4] ;  /* 0x00000004ff057984 */ /* 0x000e680008000800 */
[----:B-1----:R-:W-:Y:S01]  /*02e0*/  STG.E desc[UR6][R2.64], R5 ;  /* 0x0000000502007986 */ /* 0x002fe2000c101906 */
[----:B------:R-:W-:Y:S05]  /*02f0*/  EXIT ;  /* 0x000000000000794d */ /* 0x000fea0003800000 */
.L_x_42:
        /* <DEDUP_REMOVED lines=16> */
.L_x_110:


//--------------------- .text._Z7reduce3ILj64EEvPfS0_j --------------------------
	.section	.text._Z7reduce3ILj64EEvPfS0_j,"ax",@progbits
	.align	128
        .global         _Z7reduce3ILj64EEvPfS0_j
        .type           _Z7reduce3ILj64EEvPfS0_j,@function
        .size           _Z7reduce3ILj64EEvPfS0_j,(.L_x_111 - _Z7reduce3ILj64EEvPfS0_j)
        .other          _Z7reduce3ILj64EEvPfS0_j,@"STO_CUDA_ENTRY STV_DEFAULT"
_Z7reduce3ILj64EEvPfS0_j:
.text._Z7reduce3ILj64EEvPfS0_j:
        /* <DEDUP_REMOVED lines=29> */
.L_x_44:
        /* <DEDUP_REMOVED lines=10> */
.L_x_43:
        /* <DEDUP_REMOVED lines=9> */
.L_x_45:
        /* <DEDUP_REMOVED lines=16> */
.L_x_111:


//--------------------- .text._Z7reduce3ILj128EEvPfS0_j --------------------------
	.section	.text._Z7reduce3ILj128EEvPfS0_j,"ax",@progbits
	.align	128
        .global         _Z7reduce3ILj128EEvPfS0_j
        .type           _Z7reduce3ILj128EEvPfS0_j,@function
        .size           _Z7reduce3ILj128EEvPfS0_j,(.L_x_112 - _Z7reduce3ILj128EEvPfS0_j)
        .other          _Z7reduce3ILj128EEvPfS0_j,@"STO_CUDA_ENTRY STV_DEFAULT"
_Z7reduce3ILj128EEvPfS0_j:
.text._Z7reduce3ILj128EEvPfS0_j:
        /* <DEDUP_REMOVED lines=29> */
.L_x_47:
        /* <DEDUP_REMOVED lines=10> */
.L_x_46:
        /* <DEDUP_REMOVED lines=9> */
.L_x_48:
        /* <DEDUP_REMOVED lines=16> */
.L_x_112:


//--------------------- .text._Z7reduce3ILj256EEvPfS0_j --------------------------
	.section	.text._Z7reduce3ILj256EEvPfS0_j,"ax",@progbits
	.align	128
        .global         _Z7reduce3ILj256EEvPfS0_j
        .type           _Z7reduce3ILj256EEvPfS0_j,@function
        .size           _Z7reduce3ILj256EEvPfS0_j,(.L_x_113 - _Z7reduce3ILj256EEvPfS0_j)
        .other          _Z7reduce3ILj256EEvPfS0_j,@"STO_CUDA_ENTRY STV_DEFAULT"
_Z7reduce3ILj256EEvPfS0_j:
.text._Z7reduce3ILj256EEvPfS0_j:
        /* <DEDUP_REMOVED lines=29> */
.L_x_50:
        /* <DEDUP_REMOVED lines=10> */
.L_x_49:
        /* <DEDUP_REMOVED lines=9> */
.L_x_51:
        /* <DEDUP_REMOVED lines=16> */
.L_x_113:


//--------------------- .text._Z7reduce3ILj512EEvPfS0_j --------------------------
	.section	.text._Z7reduce3ILj512EEvPfS0_j,"ax",@progbits
	.align	128
        .global         _Z7reduce3ILj512EEvPfS0_j
        .type           _Z7reduce3ILj512EEvPfS0_j,@function
        .size           _Z7reduce3ILj512EEvPfS0_j,(.L_x_114 - _Z7reduce3ILj512EEvPfS0_j)
        .other          _Z7reduce3ILj512EEvPfS0_j,@"STO_CUDA_ENTRY STV_DEFAULT"
_Z7reduce3ILj512EEvPfS0_j:
.text._Z7reduce3ILj512EEvPfS0_j:
        /* <DEDUP_REMOVED lines=29> */
.L_x_53:
        /* <DEDUP_REMOVED lines=10> */
.L_x_52:
        /* <DEDUP_REMOVED lines=9> */
.L_x_54:
        /* <DEDUP_REMOVED lines=16> */
.L_x_114:


//--------------------- .text._Z7reduce2ILj32EEvPfS0_j --------------------------
	.section	.text._Z7reduce2ILj32EEvPfS0_j,"ax",@progbits
	.align	128
        .global         _Z7reduce2ILj32EEvPfS0_j
        .type           _Z7reduce2ILj32EEvPfS0_j,@function
        .size           _Z7reduce2ILj32EEvPfS0_j,(.L_x_115 - _Z7reduce2ILj32EEvPfS0_j)
        .other          _Z7reduce2ILj32EEvPfS0_j,@"STO_CUDA_ENTRY STV_DEFAULT"
_Z7reduce2ILj32EEvPfS0_j:
.text._Z7reduce2ILj32EEvPfS0_j:
[----:B------:R-:W-:Y:S01]  /*0000*/  LDC R1, c[0x0][0x37c] ;  /* 0x0000df00ff017b82 */ /* 0x000fe20000000800 */
[----:B------:R-:W0:Y:S01]  /*0010*/  S2R R6, SR_TID.X ;  /* 0x0000000000067919 */ /* 0x000e220000002100 */
[----:B------:R-:W0:Y:S01]  /*0020*/  LDCU UR8, c[0x0][0x360] ;  /* 0x00006c00ff0877ac */ /* 0x000e220008000800 */
[----:B------:R-:W-:Y:S01]  /*0030*/  IMAD.MOV.U32 R4, RZ, RZ, RZ ;  /* 0x000000ffff047224 */ /* 0x000fe200078e00ff */
[----:B------:R-:W0:Y:S01]  /*0040*/  S2R R7, SR_CTAID.X ;  /* 0x0000000000077919 */ /* 0x000e220000002500 */
[----:B------:R-:W1:Y:S01]  /*0050*/  LDCU UR4, c[0x0][0x390] ;  /* 0x00007200ff0477ac */ /* 0x000e620008000800 */
[----:B------:R-:W2:Y:S01]  /*0060*/  LDCU.64 UR6, c[0x0][0x358] ;  /* 0x00006b00ff0677ac */ /* 0x000ea20008000a00 */
[----:B0-----:R-:W-:-:S05]  /*0070*/  IMAD R5, R7, UR8, R6 ;  /* 0x0000000807057c24 */ /* 0x001fca000f8e0206 */
[----:B-1----:R-:W-:-:S13]  /*0080*/  ISETP.GE.U32.AND P0, PT, R5, UR4, PT ;  /* 0x0000000405007c0c */ /* 0x002fda000bf06070 */
[----:B------:R-:W0:Y:S02]  /*0090*/  @!P0 LDC.64 R2, c[0x0][0x380] ;  /* 0x0000e000ff028b82 */ /* 0x000e240000000a00 */
[----:B0-----:R-:W-:-:S05]  /*00a0*/  @!P0 IMAD.WIDE.U32 R2, R5, 0x4, R2 ;  /* 0x0000000405028825 */ /* 0x001fca00078e0002 */
[----:B--2---:R-:W2:Y:S01]  /*00b0*/  @!P0 LDG.E R4, desc[UR6][R2.64] ;  /* 0x0000000602048981 */ /* 0x004ea2000c1e1900 */
[----:B------:R-:W0:Y:S01]  /*00c0*/  S2UR UR5, SR_CgaCtaId ;  /* 0x00000000000579c3 */ /* 0x000e220000008800 */
[----:B------:R-:W-:Y:S01]  /*00d0*/  IMAD.U32 R0, RZ, RZ, UR8 ;  /* 0x00000008ff007e24 */ /* 0x000fe2000f8e00ff */
[----:B------:R-:W-:Y:S01]  /*00e0*/  UMOV UR4, 0x400 ;  /* 0x0000040000047882 */ /* 0x000fe20000000000 */
[----:B------:R-:W-:-:S03]  /*00f0*/  ISETP.NE.AND P0, PT, R6, RZ, PT ;  /* 0x000000ff0600720c */ /* 0x000fc60003f05270 */
[----:B------:R-:W-:Y:S01]  /*0100*/  ISETP.GE.U32.AND P1, PT, R0, 0x2, PT ;  /* 0x000000020000780c */ /* 0x000fe20003f26070 */
[----:B0-----:R-:W-:-:S06]  /*0110*/  ULEA UR4, UR5, UR4, 0x18 ;  /* 0x0000000405047291 */ /* 0x001fcc000f8ec0ff */
[----:B------:R-:W-:-:S05]  /*0120*/  LEA R5, R6, UR4, 0x2 ;  /* 0x0000000406057c11 */ /* 0x000fca000f8e10ff */
[----:B--2---:R0:W-:Y:S01]  /*0130*/  STS [R5], R4 ;  /* 0x0000000405007388 */ /* 0x0041e20000000800 */
[----:B------:R-:W-:Y:S06]  /*0140*/  BAR.SYNC.DEFER_BLOCKING 0x0 ;  /* 0x0000000000007b1d */ /* 0x000fec0000010000 */
[----:B------:R-:W-:Y:S05]  /*0150*/  @!P1 BRA `(.L_x_55) ;  /* 0x00000000002c9947 */ /* 0x000fea0003800000 */
.L_x_56:
[----:B------:R-:W-:-:S04]  /*0160*/  SHF.R.U32.HI R8, RZ, 0x1, R0 ;  /* 0x00000001ff087819 */ /* 0x000fc80000011600 */
[----:B------:R-:W-:-:S13]  /*0170*/  ISETP.GE.U32.AND P1, PT, R6, R8, PT ;  /* 0x000000080600720c */ /* 0x000fda0003f26070 */
[----:B------:R-:W-:Y:S01]  /*0180*/  @!P1 LEA R2, R8, R5, 0x2 ;  /* 0x0000000508029211 */ /* 0x000fe200078e10ff */
[----:B------:R-:W-:Y:S05]  /*0190*/  @!P1 LDS R3, [R5] ;  /* 0x0000000005039984 */ /* 0x000fea0000000800 */
[----:B------:R-:W0:Y:S02]  /*01a0*/  @!P1 LDS R2, [R2] ;  /* 0x0000000002029984 */ /* 0x000e240000000800 */
[----:B0-----:R-:W-:-:S05]  /*01b0*/  @!P1 FADD R4, R2, R3 ;  /* 0x0000000302049221 */ /* 0x001fca0000000000 */
[----:B------:R1:W-:Y:S01]  /*01c0*/  @!P1 STS [R5], R4 ;  /* 0x0000000405009388 */ /* 0x0003e20000000800 */
[----:B------:R-:W-:Y:S01]  /*01d0*/  BAR.SYNC.DEFER_BLOCKING 0x0 ;  /* 0x0000000000007b1d */ /* 0x000fe20000010000 */
[----:B------:R-:W-:Y:S01]  /*01e0*/  ISETP.GT.U32.AND P1, PT, R0, 0x3, PT ;  /* 0x000000030000780c */ /* 0x000fe20003f24070 */
[----:B------:R-:W-:-:S12]  /*01f0*/  IMAD.MOV.U32 R0, RZ, RZ, R8 ;  /* 0x000000ffff007224 */ /* 0x000fd800078e0008 */
[----:B-1----:R-:W-:Y:S05]  /*0200*/  @P1 BRA `(.L_x_56) ;  /* 0xfffffffc00d41947 */ /* 0x002fea000383ffff */
.L_x_55:
[----:B------:R-:W-:Y:S05]  /*0210*/  @P0 EXIT ;  /* 0x000000000000094d */ /* 0x000fea0003800000 */
[----:B------:R-:W1:Y:S01]  /*0220*/  S2UR UR5, SR_CgaCtaId ;  /* 0x00000000000579c3 */ /* 0x000e620000008800 */
[----:B------:R-:W-:-:S07]  /*0230*/  UMOV UR4, 0x400 ;  /* 0x0000040000047882 */ /* 0x000fce0000000000 */
[----:B------:R-:W2:Y:S01]  /*0240*/  LDC.64 R2, c[0x0][0x388] ;  /* 0x0000e200ff027b82 */ /* 0x000ea20000000a00 */
[----:B-1----:R-:W-:Y:S01]  /*0250*/  ULEA UR4, UR5, UR4, 0x18 ;  /* 0x0000000405047291 */ /* 0x002fe2000f8ec0ff */
[----:B--2---:R-:W-:-:S08]  /*0260*/  IMAD.WIDE.U32 R2, R7, 0x4, R2 ;  /* 0x0000000407027825 */ /* 0x004fd000078e0002 */
[----:B0-----:R-:W0:Y:S04]  /*0270*/  LDS R5, [UR4] ;  /* 0x00000004ff057984 */ /* 0x001e280008000800 */
[----:B0-----:R-:W-:Y:S01]  /*0280*/  STG.E desc[UR6][R2.64], R5 ;  /* 0x0000000502007986 */ /* 0x001fe2000c101906 */
[----:B------:R-:W-:Y:S05]  /*0290*/  EXIT ;  /* 0x000000000000794d */ /* 0x000fea0003800000 */
.L_x_57:
        /* <DEDUP_REMOVED lines=14> */
.L_x_115:


//--------------------- .text._Z7reduce2ILj64EEvPfS0_j --------------------------
	.section	.text._Z7reduce2ILj64EEvPfS0_j,"ax",@progbits
	.align	128
        .global         _Z7reduce2ILj64EEvPfS0_j
        .type           _Z7reduce2ILj64EEvPfS0_j,@function
        .size           _Z7reduce2ILj64EEvPfS0_j,(.L_x_116 - _Z7reduce2ILj64EEvPfS0_j)
        .other          _Z7reduce2ILj64EEvPfS0_j,@"STO_CUDA_ENTRY STV_DEFAULT"
_Z7reduce2ILj64EEvPfS0_j:
.text._Z7reduce2ILj64EEvPfS0_j:
        /* <DEDUP_REMOVED lines=22> */
.L_x_59:
        /* <DEDUP_REMOVED lines=11> */
.L_x_58:
        /* <DEDUP_REMOVED lines=9> */
.L_x_60:
        /* <DEDUP_REMOVED lines=14> */
.L_x_116:


//--------------------- .text._Z7reduce2ILj128EEvPfS0_j --------------------------
	.section	.text._Z7reduce2ILj128EEvPfS0_j,"ax",@progbits
	.align	128
        .global         _Z7reduce2ILj128EEvPfS0_j
        .type           _Z7reduce2ILj128EEvPfS0_j,@function
        .size           _Z7reduce2ILj128EEvPfS0_j,(.L_x_117 - _Z7reduce2ILj128EEvPfS0_j)
        .other          _Z7reduce2ILj128EEvPfS0_j,@"STO_CUDA_ENTRY STV_DEFAULT"
_Z7reduce2ILj128EEvPfS0_j:
.text._Z7reduce2ILj128EEvPfS0_j:
        /* <DEDUP_REMOVED lines=22> */
.L_x_62:
        /* <DEDUP_REMOVED lines=11> */
.L_x_61:
        /* <DEDUP_REMOVED lines=9> */
.L_x_63:
        /* <DEDUP_REMOVED lines=14> */
.L_x_117:


//--------------------- .text._Z7reduce2ILj256EEvPfS0_j --------------------------
	.section	.text._Z7reduce2ILj256EEvPfS0_j,"ax",@progbits
	.align	128
        .global         _Z7reduce2ILj256EEvPfS0_j
        .type           _Z7reduce2ILj256EEvPfS0_j,@function
        .size           _Z7reduce2ILj256EEvPfS0_j,(.L_x_118 - _Z7reduce2ILj256EEvPfS0_j)
        .other          _Z7reduce2ILj256EEvPfS0_j,@"STO_CUDA_ENTRY STV_DEFAULT"
_Z7reduce2ILj256EEvPfS0_j:
.text._Z7reduce2ILj256EEvPfS0_j:
        /* <DEDUP_REMOVED lines=22> */
.L_x_65:
        /* <DEDUP_REMOVED lines=11> */
.L_x_64:
        /* <DEDUP_REMOVED lines=9> */
.L_x_66:
        /* <DEDUP_REMOVED lines=14> */
.L_x_118:


//--------------------- .text._Z7reduce2ILj512EEvPfS0_j --------------------------
	.section	.text._Z7reduce2ILj512EEvPfS0_j,"ax",@progbits
	.align	128
        .global         _Z7reduce2ILj512EEvPfS0_j
        .type           _Z7reduce2ILj512EEvPfS0_j,@function
        .size           _Z7reduce2ILj512EEvPfS0_j,(.L_x_119 - _Z7reduce2ILj512EEvPfS0_j)
        .other          _Z7reduce2ILj512EEvPfS0_j,@"STO_CUDA_ENTRY STV_DEFAULT"
_Z7reduce2ILj512EEvPfS0_j:
.text._Z7reduce2ILj512EEvPfS0_j:
        /* <DEDUP_REMOVED lines=22> */
.L_x_68:
        /* <DEDUP_REMOVED lines=11> */
.L_x_67:
        /* <DEDUP_REMOVED lines=9> */
.L_x_69:
        /* <DEDUP_REMOVED lines=14> */
.L_x_119:


//--------------------- .text._Z7reduce1ILj32EEvPfS0_j --------------------------
	.section	.text._Z7reduce1ILj32EEvPfS0_j,"ax",@progbits
	.align	128
        .global         _Z7reduce1ILj32EEvPfS0_j
        .type           _Z7reduce1ILj32EEvPfS0_j,@function
        .size           _Z7reduce1ILj32EEvPfS0_j,(.L_x_120 - _Z7reduce1ILj32EEvPfS0_j)
        .other          _Z7reduce1ILj32EEvPfS0_j,@"STO_CUDA_ENTRY STV_DEFAULT"
_Z7reduce1ILj32EEvPfS0_j:
.text._Z7reduce1ILj32EEvPfS0_j:
        /* <DEDUP_REMOVED lines=13> */
[----:B------:R-:W-:Y:S01]  /*00d0*/  UMOV UR4, 0x400 ;  /* 0x0000040000047882 */ /* 0x000fe20000000000 */
[----:B------:R-:W-:Y:S01]  /*00e0*/  UISETP.GE.U32.AND UP0, UPT, UR7, 0x2, UPT ;  /* 0x000000020700788c */ /* 0x000fe2000bf06070 */
[----:B------:R-:W-:Y:S01]  /*00f0*/  ISETP.NE.AND P1, PT, R4, RZ, PT ;  /* 0x000000ff0400720c */ /* 0x000fe20003f25270 */
[----:B0-----:R-:W-:-:S06]  /*0100*/  ULEA UR4, UR5, UR4, 0x18 ;  /* 0x0000000405047291 */ /* 0x001fcc000f8ec0ff */
[----:B------:R-:W-:-:S05]  /*0110*/  LEA R5, R4, UR4, 0x2 ;  /* 0x0000000404057c11 */ /* 0x000fca000f8e10ff */
[----:B--2---:R0:W-:Y:S01]  /*0120*/  STS [R5], R0 ;  /* 0x0000000005007388 */ /* 0x0041e20000000800 */
[----:B------:R-:W-:Y:S06]  /*0130*/  BAR.SYNC.DEFER_BLOCKING 0x0 ;  /* 0x0000000000007b1d */ /* 0x000fec0000010000 */
[----:B------:R-:W-:Y:S05]  /*0140*/  BRA.U !UP0, `(.L_x_70) ;  /* 0x00000001083c7547 */ /* 0x000fea000b800000 */
[----:B------:R-:W-:-:S05]  /*0150*/  UMOV UR5, 0x1 ;  /* 0x0000000100057882 */ /* 0x000fca0000000000 */
.L_x_71:
[----:B------:R-:W-:-:S04]  /*0160*/  USHF.L.U32 UR6, UR5, 0x1, URZ ;  /* 0x0000000105067899 */ /* 0x000fc800080006ff */
[----:B------:R-:W-:Y:S02]  /*0170*/  UISETP.GE.U32.AND UP0, UPT, UR6, UR7, UPT ;  /* 0x000000070600728c */ /* 0x000fe4000bf06070 */
[----:B-1----:R-:W-:-:S05]  /*0180*/  IMAD R2, R4, UR6, RZ ;  /* 0x0000000604027c24 */ /* 0x002fca000f8e02ff */
[----:B------:R-:W-:-:S13]  /*0190*/  ISETP.GE.U32.AND P0, PT, R2, UR7, PT ;  /* 0x0000000702007c0c */ /* 0x000fda000bf06070 */
[C---:B0-----:R-:W-:Y:S01]  /*01a0*/  @!P0 IADD3 R0, PT, PT, R2.reuse, UR5, RZ ;  /* 0x0000000502008c10 */ /* 0x041fe2000fffe0ff */
[----:B------:R-:W-:Y:S01]  /*01b0*/  UMOV UR5, UR6 ;  /* 0x0000000600057c82 */ /* 0x000fe20008000000 */
[----:B------:R-:W-:Y:S02]  /*01c0*/  @!P0 LEA R2, R2, UR4, 0x2 ;  /* 0x0000000402028c11 */ /* 0x000fe4000f8e10ff */
[----:B------:R-:W-:-:S03]  /*01d0*/  @!P0 LEA R0, R0, UR4, 0x2 ;  /* 0x0000000400008c11 */ /* 0x000fc6000f8e10ff */
[----:B------:R-:W-:Y:S04]  /*01e0*/  @!P0 LDS R3, [R2] ;  /* 0x0000000002038984 */ /* 0x000fe80000000800 */
[----:B------:R-:W0:Y:S02]  /*01f0*/  @!P0 LDS R0, [R0] ;  /* 0x0000000000008984 */ /* 0x000e240000000800 */
[----:B0-----:R-:W-:-:S05]  /*0200*/  @!P0 FADD R3, R0, R3 ;  /* 0x0000000300038221 */ /* 0x001fca0000000000 */
[----:B------:R1:W-:Y:S01]  /*0210*/  @!P0 STS [R2], R3 ;  /* 0x0000000302008388 */ /* 0x0003e20000000800 */
[----:B------:R-:W-:Y:S06]  /*0220*/  BAR.SYNC.DEFER_BLOCKING 0x0 ;  /* 0x0000000000007b1d */ /* 0x000fec0000010000 */
[----:B------:R-:W-:Y:S05]  /*0230*/  BRA.U !UP0, `(.L_x_71) ;  /* 0xfffffffd08c87547 */ /* 0x000fea000b83ffff */
.L_x_70:
[----:B------:R-:W-:Y:S05]  /*0240*/  @P1 EXIT ;  /* 0x000000000000194d */ /* 0x000fea0003800000 */
[----:B------:R-:W2:Y:S01]  /*0250*/  S2UR UR5, SR_CgaCtaId ;  /* 0x00000000000579c3 */ /* 0x000ea20000008800 */
[----:B------:R-:W-:-:S07]  /*0260*/  UMOV UR4, 0x400 ;  /* 0x0000040000047882 */ /* 0x000fce0000000000 */
[----:B-1----:R-:W1:Y:S01]  /*0270*/  LDC.64 R2, c[0x0][0x388] ;  /* 0x0000e200ff027b82 */ /* 0x002e620000000a00 */
[----:B--2---:R-:W-:Y:S01]  /*0280*/  ULEA UR4, UR5, UR4, 0x18 ;  /* 0x0000000405047291 */ /* 0x004fe2000f8ec0ff */
[----:B-1----:R-:W-:-:S08]  /*0290*/  IMAD.WIDE.U32 R2, R7, 0x4, R2 ;  /* 0x0000000407027825 */ /* 0x002fd000078e0002 */
[----:B0-----:R-:W0:Y:S04]  /*02a0*/  LDS R5, [UR4] ;  /* 0x00000004ff057984 */ /* 0x001e280008000800 */
[----:B0-----:R-:W-:Y:S01]  /*02b0*/  STG.E desc[UR8][R2.64], R5 ;  /* 0x0000000502007986 */ /* 0x001fe2000c101908 */
[----:B------:R-:W-:Y:S05]  /*02c0*/  EXIT ;  /* 0x000000000000794d */ /* 0x000fea0003800000 */
.L_x_72:
        /* <DEDUP_REMOVED lines=11> */
.L_x_120:


//--------------------- .text._Z7reduce1ILj64EEvPfS0_j --------------------------
	.section	.text._Z7reduce1ILj64EEvPfS0_j,"ax",@progbits
	.align	128
        .global         _Z7reduce1ILj64EEvPfS0_j
        .type           _Z7reduce1ILj64EEvPfS0_j,@function
        .size           _Z7reduce1ILj64EEvPfS0_j,(.L_x_121 - _Z7reduce1ILj64EEvPfS0_j)
        .other          _Z7reduce1ILj64EEvPfS0_j,@"STO_CUDA_ENTRY STV_DEFAULT"
_Z7reduce1ILj64EEvPfS0_j:
.text._Z7reduce1ILj64EEvPfS0_j:
        /* <DEDUP_REMOVED lines=22> */
.L_x_74:
        /* <DEDUP_REMOVED lines=14> */
.L_x_73:
        /* <DEDUP_REMOVED lines=9> */
.L_x_75:
        /* <DEDUP_REMOVED lines=11> */
.L_x_121:


//--------------------- .text._Z7reduce1ILj128EEvPfS0_j --------------------------
	.section	.text._Z7reduce1ILj128EEvPfS0_j,"ax",@progbits
	.align	128
        .global         _Z7reduce1ILj128EEvPfS0_j
        .type           _Z7reduce1ILj128EEvPfS0_j,@function
        .size           _Z7reduce1ILj128EEvPfS0_j,(.L_x_122 - _Z7reduce1ILj128EEvPfS0_j)
        .other          _Z7reduce1ILj128EEvPfS0_j,@"STO_CUDA_ENTRY STV_DEFAULT"
_Z7reduce1ILj128EEvPfS0_j:
.text._Z7reduce1ILj128EEvPfS0_j:
        /* <DEDUP_REMOVED lines=22> */
.L_x_77:
        /* <DEDUP_REMOVED lines=14> */
.L_x_76:
        /* <DEDUP_REMOVED lines=9> */
.L_x_78:
        /* <DEDUP_REMOVED lines=11> */
.L_x_122:


//--------------------- .text._Z7reduce1ILj256EEvPfS0_j --------------------------
	.section	.text._Z7reduce1ILj256EEvPfS0_j,"ax",@progbits
	.align	128
        .global         _Z7reduce1ILj256EEvPfS0_j
        .type           _Z7reduce1ILj256EEvPfS0_j,@function
        .size           _Z7reduce1ILj256EEvPfS0_j,(.L_x_123 - _Z7reduce1ILj256EEvPfS0_j)
        .other          _Z7reduce1ILj256EEvPfS0_j,@"STO_CUDA_ENTRY STV_DEFAULT"
_Z7reduce1ILj256EEvPfS0_j:
.text._Z7reduce1ILj256EEvPfS0_j:
        /* <DEDUP_REMOVED lines=22> */
.L_x_80:
        /* <DEDUP_REMOVED lines=14> */
.L_x_79:
        /* <DEDUP_REMOVED lines=9> */
.L_x_81:
        /* <DEDUP_REMOVED lines=11> */
.L_x_123:


//--------------------- .text._Z7reduce1ILj512EEvPfS0_j --------------------------
	.section	.text._Z7reduce1ILj512EEvPfS0_j,"ax",@progbits
	.align	128
        .global         _Z7reduce1ILj512EEvPfS0_j
        .type           _Z7reduce1ILj512EEvPfS0_j,@function
        .size           _Z7reduce1ILj512EEvPfS0_j,(.L_x_124 - _Z7reduce1ILj512EEvPfS0_j)
        .other          _Z7reduce1ILj512EEvPfS0_j,@"STO_CUDA_ENTRY STV_DEFAULT"
_Z7reduce1ILj512EEvPfS0_j:
.text._Z7reduce1ILj512EEvPfS0_j:
        /* <DEDUP_REMOVED lines=22> */
.L_x_83:
        /* <DEDUP_REMOVED lines=14> */
.L_x_82:
        /* <DEDUP_REMOVED lines=9> */
.L_x_84:
        /* <DEDUP_REMOVED lines=11> */
.L_x_124:


//--------------------- .text._Z7reduce0ILj32EEvPfS0_j --------------------------
	.section	.text._Z7reduce0ILj32EEvPfS0_j,"ax",@progbits
	.align	128
        .global         _Z7reduce0ILj32EEvPfS0_j
        .type           _Z7reduce0ILj32EEvPfS0_j,@function
        .size           _Z7reduce0ILj32EEvPfS0_j,(.L_x_125 - _Z7reduce0ILj32EEvPfS0_j)
        .other          _Z7reduce0ILj32EEvPfS0_j,@"STO_CUDA_ENTRY STV_DEFAULT"
_Z7reduce0ILj32EEvPfS0_j:
.text._Z7reduce0ILj32EEvPfS0_j:
        /* <DEDUP_REMOVED lines=21> */
[----:B0-----:R-:W-:-:S07]  /*0150*/  IMAD.MOV.U32 R0, RZ, RZ, 0x1 ;  /* 0x00000001ff007424 */ /* 0x001fce00078e00ff */
.L_x_86:
[----:B------:R-:W-:-:S05]  /*0160*/  SHF.L.U32 R8, R0, 0x1, RZ ;  /* 0x0000000100087819 */ /* 0x000fca00000006ff */
[----:B------:R-:W-:-:S05]  /*0170*/  VIADD R2, R8, 0xffffffff ;  /* 0xffffffff08027836 */ /* 0x000fca0000000000 */
[----:B------:R-:W-:-:S13]  /*0180*/  LOP3.LUT P1, RZ, R2, R7, RZ, 0xc0, !PT ;  /* 0x0000000702ff7212 */ /* 0x000fda000782c0ff */
[----:B------:R-:W-:Y:S01]  /*0190*/  @!P1 LEA R2, R0, R5, 0x2 ;  /* 0x0000000500029211 */ /* 0x000fe200078e10ff */
[----:B------:R-:W-:Y:S01]  /*01a0*/  @!P1 LDS R3, [R5] ;  /* 0x0000000005039984 */ /* 0x000fe20000000800 */
[----:B------:R-:W-:-:S04]  /*01b0*/  MOV R0, R8 ;  /* 0x0000000800007202 */ /* 0x000fc80000000f00 */
[----:B------:R-:W0:Y:S02]  /*01c0*/  @!P1 LDS R2, [R2] ;  /* 0x0000000002029984 */ /* 0x000e240000000800 */
[----:B0-----:R-:W-:-:S05]  /*01d0*/  @!P1 FADD R4, R2, R3 ;  /* 0x0000000302049221 */ /* 0x001fca0000000000 */
[----:B------:R1:W-:Y:S01]  /*01e0*/  @!P1 STS [R5], R4 ;  /* 0x0000000405009388 */ /* 0x0003e20000000800 */
[----:B------:R-:W-:Y:S01]  /*01f0*/  BAR.SYNC.DEFER_BLOCKING 0x0 ;  /* 0x0000000000007b1d */ /* 0x000fe20000010000 */
[----:B------:R-:W-:-:S13]  /*0200*/  ISETP.GE.U32.AND P1, PT, R8, UR8, PT ;  /* 0x0000000808007c0c */ /* 0x000fda000bf26070 */
[----:B-1----:R-:W-:Y:S05]  /*0210*/  @!P1 BRA `(.L_x_86) ;  /* 0xfffffffc00d09947 */ /* 0x002fea000383ffff */
.L_x_85:
        /* <DEDUP_REMOVED lines=9> */
.L_x_87:
        /* <DEDUP_REMOVED lines=13> */
.L_x_125:


//--------------------- .text._Z7reduce0ILj64EEvPfS0_j --------------------------
	.section	.text._Z7reduce0ILj64EEvPfS0_j,"ax",@progbits
	.align	128
        .global         _Z7reduce0ILj64EEvPfS0_j
        .type           _Z7reduce0ILj64EEvPfS0_j,@function
        .size           _Z7reduce0ILj64EEvPfS0_j,(.L_x_126 - _Z7reduce0ILj64EEvPfS0_j)
        .other          _Z7reduce0ILj64EEvPfS0_j,@"STO_CUDA_ENTRY STV_DEFAULT"
_Z7reduce0ILj64EEvPfS0_j:
.text._Z7reduce0ILj64EEvPfS0_j:
        /* <DEDUP_REMOVED lines=22> */
.L_x_89:
        /* <DEDUP_REMOVED lines=12> */
.L_x_88:
        /* <DEDUP_REMOVED lines=9> */
.L_x_90:
        /* <DEDUP_REMOVED lines=13> */
.L_x_126:


//--------------------- .text._Z7reduce0ILj128EEvPfS0_j --------------------------
	.section	.text._Z7reduce0ILj128EEvPfS0_j,"ax",@progbits
	.align	128
        .global         _Z7reduce0ILj128EEvPfS0_j
        .type           _Z7reduce0ILj128EEvPfS0_j,@function
        .size           _Z7reduce0ILj128EEvPfS0_j,(.L_x_127 - _Z7reduce0ILj128EEvPfS0_j)
        .other          _Z7reduce0ILj128EEvPfS0_j,@"STO_CUDA_ENTRY STV_DEFAULT"
_Z7reduce0ILj128EEvPfS0_j:
.text._Z7reduce0ILj128EEvPfS0_j:
        /* <DEDUP_REMOVED lines=22> */
.L_x_92:
        /* <DEDUP_REMOVED lines=12> */
.L_x_91:
        /* <DEDUP_REMOVED lines=9> */
.L_x_93:
        /* <DEDUP_REMOVED lines=13> */
.L_x_127:


//--------------------- .text._Z7reduce0ILj256EEvPfS0_j --------------------------
	.section	.text._Z7reduce0ILj256EEvPfS0_j,"ax",@progbits
	.align	128
        .global         _Z7reduce0ILj256EEvPfS0_j
        .type           _Z7reduce0ILj256EEvPfS0_j,@function
        .size           _Z7reduce0ILj256EEvPfS0_j,(.L_x_128 - _Z7reduce0ILj256EEvPfS0_j)
        .other          _Z7reduce0ILj256EEvPfS0_j,@"STO_CUDA_ENTRY STV_DEFAULT"
_Z7reduce0ILj256EEvPfS0_j:
.text._Z7reduce0ILj256EEvPfS0_j:
        /* <DEDUP_REMOVED lines=22> */
.L_x_95:
        /* <DEDUP_REMOVED lines=12> */
.L_x_94:
        /* <DEDUP_REMOVED lines=9> */
.L_x_96:
        /* <DEDUP_REMOVED lines=13> */
.L_x_128:


//--------------------- .text._Z7reduce0ILj512EEvPfS0_j --------------------------
	.section	.text._Z7reduce0ILj512EEvPfS0_j,"ax",@progbits
	.align	128
        .global         _Z7reduce0ILj512EEvPfS0_j
        .type           _Z7reduce0ILj512EEvPfS0_j,@function
        .size           _Z7reduce0ILj512EEvPfS0_j,(.L_x_129 - _Z7reduce0ILj512EEvPfS0_j)
        .other          _Z7reduce0ILj512EEvPfS0_j,@"STO_CUDA_ENTRY STV_DEFAULT"
_Z7reduce0ILj512EEvPfS0_j:
.text._Z7reduce0ILj512EEvPfS0_j:
        /* <DEDUP_REMOVED lines=22> */
.L_x_98:
        /* <DEDUP_REMOVED lines=12> */
.L_x_97:
        /* <DEDUP_REMOVED lines=9> */
.L_x_99:
        /* <DEDUP_REMOVED lines=13> */
.L_x_129:


//--------------------- .nv.shared._Z7reduce5ILj32EEvPfS0_j --------------------------
	.section	.nv.shared._Z7reduce5ILj32EEvPfS0_j,"aw",@nobits
	.sectionflags	@""
	.align	16
	.zero		1024


//--------------------- .nv.shared.reserved.0     --------------------------
	.section	.nv.shared.reserved.0,"aw",@nobits
	.weak		__nv_reservedSMEM_offset_0_alias
	.size		__nv_reservedSMEM_offset_0_alias, 0, 64
	.other		__nv_reservedSMEM_offset_0_alias,@"STO_CUDA_RESERVED_SHARED STV_DEFAULT"
__nv_reservedSMEM_offset_0_alias:
	.zero		0
	.zero		64


//--------------------- .nv.shared._Z7reduce5ILj64EEvPfS0_j --------------------------
	.section	.nv.shared._Z7reduce5ILj64EEvPfS0_j,"aw",@nobits
	.sectionflags	@""
	.align	16
	.zero		1024


//--------------------- .nv.shared._Z7reduce5ILj128EEvPfS0_j --------------------------
	.section	.nv.shared._Z7reduce5ILj128EEvPfS0_j,"aw",@nobits
	.sectionflags	@""
	.align	16
	.zero		1024


//--------------------- .nv.shared._Z7reduce5ILj256EEvPfS0_j --------------------------
	.section	.nv.shared._Z7reduce5ILj256EEvPfS0_j,"aw",@nobits
	.sectionflags	@""
	.align	16
	.zero		1024


//--------------------- .nv.shared._Z7reduce5ILj512EEvPfS0_j --------------------------
	.section	.nv.shared._Z7reduce5ILj512EEvPfS0_j,"aw",@nobits
	.sectionflags	@""
	.align	16
	.zero		1024


//--------------------- .nv.shared._Z7reduce4ILj32EEvPfS0_j --------------------------
	.section	.nv.shared._Z7reduce4ILj32EEvPfS0_j,"aw",@nobits
	.sectionflags	@""
	.align	16
	.zero		1024


//--------------------- .nv.shared._Z7reduce4ILj64EEvPfS0_j --------------------------
	.section	.nv.shared._Z7reduce4ILj64EEvPfS0_j,"aw",@nobits
	.sectionflags	@""
	.align	16
	.zero		1024


//--------------------- .nv.shared._Z7reduce4ILj128EEvPfS0_j --------------------------
	.section	.nv.shared._Z7reduce4ILj128EEvPfS0_j,"aw",@nobits
	.sectionflags	@""
	.align	16
	.zero		1024


//--------------------- .nv.shared._Z7reduce4ILj256EEvPfS0_j --------------------------
	.section	.nv.shared._Z7reduce4ILj256EEvPfS0_j,"aw",@nobits
	.sectionflags	@""
	.align	16
	.zero		1024


//--------------------- .nv.shared._Z7reduce4ILj512EEvPfS0_j --------------------------
	.section	.nv.shared._Z7reduce4ILj512EEvPfS0_j,"aw",@nobits
	.sectionflags	@""
	.align	16
	.zero		1024


//--------------------- .nv.shared._Z7reduce3ILj32EEvPfS0_j --------------------------
	.section	.nv.shared._Z7reduce3ILj32EEvPfS0_j,"aw",@nobits
	.sectionflags	@""
	.align	16
	.zero		1024


//--------------------- .nv.shared._Z7reduce3ILj64EEvPfS0_j --------------------------
	.section	.nv.shared._Z7reduce3ILj64EEvPfS0_j,"aw",@nobits
	.sectionflags	@""
	.align	16
	.zero		1024


//--------------------- .nv.shared._Z7reduce3ILj128EEvPfS0_j --------------------------
	.section	.nv.shared._Z7reduce3ILj128EEvPfS0_j,"aw",@nobits
	.sectionflags	@""
	.align	16
	.zero		1024


//--------------------- .nv.shared._Z7reduce3ILj256EEvPfS0_j --------------------------
	.section	.nv.shared._Z7reduce3ILj256EEvPfS0_j,"aw",@nobits
	.sectionflags	@""
	.align	16
	.zero		1024


//--------------------- .nv.shared._Z7reduce3ILj512EEvPfS0_j --------------------------
	.section	.nv.shared._Z7reduce3ILj512EEvPfS0_j,"aw",@nobits
	.sectionflags	@""
	.align	16
	.zero		1024


//--------------------- .nv.shared._Z7reduce2ILj32EEvPfS0_j --------------------------
	.section	.nv.shared._Z7reduce2ILj32EEvPfS0_j,"aw",@nobits
	.sectionflags	@""
	.align	16
	.zero		1024


//--------------------- .nv.shared._Z7reduce2ILj64EEvPfS0_j --------------------------
	.section	.nv.shared._Z7reduce2ILj64EEvPfS0_j,"aw",@nobits
	.sectionflags	@""
	.align	16
	.zero		1024


//--------------------- .nv.shared._Z7reduce2ILj128EEvPfS0_j --------------------------
	.section	.nv.shared._Z7reduce2ILj128EEvPfS0_j,"aw",@nobits
	.sectionflags	@""
	.align	16
	.zero		1024


//--------------------- .nv.shared._Z7reduce2ILj256EEvPfS0_j --------------------------
	.section	.nv.shared._Z7reduce2ILj256EEvPfS0_j,"aw",@nobits
	.sectionflags	@""
	.align	16
	.zero		1024


//--------------------- .nv.shared._Z7reduce2ILj512EEvPfS0_j --------------------------
	.section	.nv.shared._Z7reduce2ILj512EEvPfS0_j,"aw",@nobits
	.sectionflags	@""
	.align	16
	.zero		1024


//--------------------- .nv.shared._Z7reduce1ILj32EEvPfS0_j --------------------------
	.section	.nv.shared._Z7reduce1ILj32EEvPfS0_j,"aw",@nobits
	.sectionflags	@""
	.align	16
	.zero		1024


//--------------------- .nv.shared._Z7reduce1ILj64EEvPfS0_j --------------------------
	.section	.nv.shared._Z7reduce1ILj64EEvPfS0_j,"aw",@nobits
	.sectionflags	@""
	.align	16
	.zero		1024


//--------------------- .nv.shared._Z7reduce1ILj128EEvPfS0_j --------------------------
	.section	.nv.shared._Z7reduce1ILj128EEvPfS0_j,"aw",@nobits
	.sectionflags	@""
	.align	16
	.zero		1024


//--------------------- .nv.shared._Z7reduce1ILj256EEvPfS0_j --------------------------
	.section	.nv.shared._Z7reduce1ILj256EEvPfS0_j,"aw",@nobits
	.sectionflags	@""
	.align	16
	.zero		1024


//--------------------- .nv.shared._Z7reduce1ILj512EEvPfS0_j --------------------------
	.section	.nv.shared._Z7reduce1ILj512EEvPfS0_j,"aw",@nobits
	.sectionflags	@""
	.align	16
	.zero		1024


//--------------------- .nv.shared._Z7reduce0ILj32EEvPfS0_j --------------------------
	.section	.nv.shared._Z7reduce0ILj32EEvPfS0_j,"aw",@nobits
	.sectionflags	@""
	.align	16
	.zero		1024


//--------------------- .nv.shared._Z7reduce0ILj64EEvPfS0_j --------------------------
	.section	.nv.shared._Z7reduce0ILj64EEvPfS0_j,"aw",@nobits
	.sectionflags	@""
	.align	16
	.zero		1024


//--------------------- .nv.shared._Z7reduce0ILj128EEvPfS0_j --------------------------
	.section	.nv.shared._Z7reduce0ILj128EEvPfS0_j,"aw",@nobits
	.sectionflags	@""
	.align	16
	.zero		1024


//--------------------- .nv.shared._Z7reduce0ILj256EEvPfS0_j --------------------------
	.section	.nv.shared._Z7reduce0ILj256EEvPfS0_j,"aw",@nobits
	.sectionflags	@""
	.align	16
	.zero		1024


//--------------------- .nv.shared._Z7reduce0ILj512EEvPfS0_j --------------------------
	.section	.nv.shared._Z7reduce0ILj512EEvPfS0_j,"aw",@nobits
	.sectionflags	@""
	.align	16
	.zero		1024


//--------------------- .nv.constant0._Z7reduce5ILj32EEvPfS0_j --------------------------
	.section	.nv.constant0._Z7reduce5ILj32EEvPfS0_j,"a",@progbits
	.sectionflags	@""
	.align	4
.nv.constant0._Z7reduce5ILj32EEvPfS0_j:
	.zero		916


//--------------------- .nv.constant0._Z7reduce5ILj64EEvPfS0_j --------------------------
	.section	.nv.constant0._Z7reduce5ILj64EEvPfS0_j,"a",@progbits
	.sectionflags	@""
	.align	4
.nv.constant0._Z7reduce5ILj64EEvPfS0_j:
	.zero		916


//--------------------- .nv.constant0._Z7reduce5ILj128EEvPfS0_j --------------------------
	.section	.nv.constant0._Z7reduce5ILj128EEvPfS0_j,"a",@progbits
	.sectionflags	@""
	.align	4
.nv.constant0._Z7reduce5ILj128EEvPfS0_j:
	.zero		916


//--------------------- .nv.constant0._Z7reduce5ILj256EEvPfS0_j --------------------------
	.section	.nv.constant0._Z7reduce5ILj256EEvPfS0_j,"a",@progbits
	.sectionflags	@""
	.align	4
.nv.constant0._Z7reduce5ILj256EEvPfS0_j:
	.zero		916


//--------------------- .nv.constant0._Z7reduce5ILj512EEvPfS0_j --------------------------
	.section	.nv.constant0._Z7reduce5ILj512EEvPfS0_j,"a",@progbits
	.sectionflags	@""
	.align	4
.nv.constant0._Z7reduce5ILj512EEvPfS0_j:
	.zero		916


//--------------------- .nv.constant0._Z7reduce4ILj32EEvPfS0_j --------------------------
	.section	.nv.constant0._Z7reduce4ILj32EEvPfS0_j,"a",@progbits
	.sectionflags	@""
	.align	4
.nv.constant0._Z7reduce4ILj32EEvPfS0_j:
	.zero		916


//--------------------- .nv.constant0._Z7reduce4ILj64EEvPfS0_j --------------------------
	.section	.nv.constant0._Z7reduce4ILj64EEvPfS0_j,"a",@progbits
	.sectionflags	@""
	.align	4
.nv.constant0._Z7reduce4ILj64EEvPfS0_j:
	.zero		916


//--------------------- .nv.constant0._Z7reduce4ILj128EEvPfS0_j --------------------------
	.section	.nv.constant0._Z7reduce4ILj128EEvPfS0_j,"a",@progbits
	.sectionflags	@""
	.align	4
.nv.constant0._Z7reduce4ILj128EEvPfS0_j:
	.zero		916


//--------------------- .nv.constant0._Z7reduce4ILj256EEvPfS0_j --------------------------
	.section	.nv.constant0._Z7reduce4ILj256EEvPfS0_j,"a",@progbits
	.sectionflags	@""
	.align	4
.nv.constant0._Z7reduce4ILj256EEvPfS0_j:
	.zero		916


//--------------------- .nv.constant0._Z7reduce4ILj512EEvPfS0_j --------------------------
	.section	.nv.constant0._Z7reduce4ILj512EEvPfS0_j,"a",@progbits
	.sectionflags	@""
	.align	4
.nv.constant0._Z7reduce4ILj512EEvPfS0_j:
	.zero		916


//--------------------- .nv.constant0._Z7reduce3ILj32EEvPfS0_j --------------------------
	.section	.nv.constant0._Z7reduce3ILj32EEvPfS0_j,"a",@progbits
	.sectionflags	@""
	.align	4
.nv.constant0._Z7reduce3ILj32EEvPfS0_j:
	.zero		916


//--------------------- .nv.constant0._Z7reduce3ILj64EEvPfS0_j --------------------------
	.section	.nv.constant0._Z7reduce3ILj64EEvPfS0_j,"a",@progbits
	.sectionflags	@""
	.align	4
.nv.constant0._Z7reduce3ILj64EEvPfS0_j:
	.zero		916


//--------------------- .nv.constant0._Z7reduce3ILj128EEvPfS0_j --------------------------
	.section	.nv.constant0._Z7reduce3ILj128EEvPfS0_j,"a",@progbits
	.sectionflags	@""
	.align	4
.nv.constant0._Z7reduce3ILj128EEvPfS0_j:
	.zero		916


//--------------------- .nv.constant0._Z7reduce3ILj256EEvPfS0_j --------------------------
	.section	.nv.constant0._Z7reduce3ILj256EEvPfS0_j,"a",@progbits
	.sectionflags	@""
	.align	4
.nv.constant0._Z7reduce3ILj256EEvPfS0_j:
	.zero		916


//--------------------- .nv.constant0._Z7reduce3ILj512EEvPfS0_j --------------------------
	.section	.nv.constant0._Z7reduce3ILj512EEvPfS0_j,"a",@progbits
	.sectionflags	@""
	.align	4
.nv.constant0._Z7reduce3ILj512EEvPfS0_j:
	.zero		916


//--------------------- .nv.constant0._Z7reduce2ILj32EEvPfS0_j --------------------------
	.section	.nv.constant0._Z7reduce2ILj32EEvPfS0_j,"a",@progbits
	.sectionflags	@""
	.align	4
.nv.constant0._Z7reduce2ILj32EEvPfS0_j:
	.zero		916


//--------------------- .nv.constant0._Z7reduce2ILj64EEvPfS0_j --------------------------
	.section	.nv.constant0._Z7reduce2ILj64EEvPfS0_j,"a",@progbits
	.sectionflags	@""
	.align	4
.nv.constant0._Z7reduce2ILj64EEvPfS0_j:
	.zero		916


//--------------------- .nv.constant0._Z7reduce2ILj128EEvPfS0_j --------------------------
	.section	.nv.constant0._Z7reduce2ILj128EEvPfS0_j,"a",@progbits
	.sectionflags	@""
	.align	4
.nv.constant0._Z7reduce2ILj128EEvPfS0_j:
	.zero		916


//--------------------- .nv.constant0._Z7reduce2ILj256EEvPfS0_j --------------------------
	.section	.nv.constant0._Z7reduce2ILj256EEvPfS0_j,"a",@progbits
	.sectionflags	@""
	.align	4
.nv.constant0._Z7reduce2ILj256EEvPfS0_j:
	.zero		916


//--------------------- .nv.constant0._Z7reduce2ILj512EEvPfS0_j --------------------------
	.section	.nv.constant0._Z7reduce2ILj512EEvPfS0_j,"a",@progbits
	.sectionflags	@""
	.align	4
.nv.constant0._Z7reduce2ILj512EEvPfS0_j:
	.zero		916


//--------------------- .nv.constant0._Z7reduce1ILj32EEvPfS0_j --------------------------
	.section	.nv.constant0._Z7reduce1ILj32EEvPfS0_j,"a",@progbits
	.sectionflags	@""
	.align	4
.nv.constant0._Z7reduce1ILj32EEvPfS0_j:
	.zero		916


//--------------------- .nv.constant0._Z7reduce1ILj64EEvPfS0_j --------------------------
	.section	.nv.constant0._Z7reduce1ILj64EEvPfS0_j,"a",@progbits
	.sectionflags	@""
	.align	4
.nv.constant0._Z7reduce1ILj64EEvPfS0_j:
	.zero		916


//--------------------- .nv.constant0._Z7reduce1ILj128EEvPfS0_j --------------------------
	.section	.nv.constant0._Z7reduce1ILj128EEvPfS0_j,"a",@progbits
	.sectionflags	@""
	.align	4
.nv.constant0._Z7reduce1ILj128EEvPfS0_j:
	.zero		916


//--------------------- .nv.constant0._Z7reduce1ILj256EEvPfS0_j --------------------------
	.section	.nv.constant0._Z7reduce1ILj256EEvPfS0_j,"a",@progbits
	.sectionflags	@""
	.align	4
.nv.constant0._Z7reduce1ILj256EEvPfS0_j:
	.zero		916


//--------------------- .nv.constant0._Z7reduce1ILj512EEvPfS0_j --------------------------
	.section	.nv.constant0._Z7reduce1ILj512EEvPfS0_j,"a",@progbits
	.sectionflags	@""
	.align	4
.nv.constant0._Z7reduce1ILj512EEvPfS0_j:
	.zero		916


//--------------------- .nv.constant0._Z7reduce0ILj32EEvPfS0_j --------------------------
	.section	.nv.constant0._Z7reduce0ILj32EEvPfS0_j,"a",@progbits
	.sectionflags	@""
	.align	4
.nv.constant0._Z7reduce0ILj32EEvPfS0_j:
	.zero		916


//--------------------- .nv.constant0._Z7reduce0ILj64EEvPfS0_j --------------------------
	.section	.nv.constant0._Z7reduce0ILj64EEvPfS0_j,"a",@progbits
	.sectionflags	@""
	.align	4
.nv.constant0._Z7reduce0ILj64EEvPfS0_j:
	.zero		916


//--------------------- .nv.constant0._Z7reduce0ILj128EEvPfS0_j --------------------------
	.section	.nv.constant0._Z7reduce0ILj128EEvPfS0_j,"a",@progbits
	.sectionflags	@""
	.align	4
.nv.constant0._Z7reduce0ILj128EEvPfS0_j:
	.zero		916


//--------------------- .nv.constant0._Z7reduce0ILj256EEvPfS0_j --------------------------
	.section	.nv.constant0._Z7reduce0ILj256EEvPfS0_j,"a",@progbits
	.sectionflags	@""
	.align	4
.nv.constant0._Z7reduce0ILj256EEvPfS0_j:
	.zero		916


//--------------------- .nv.constant0._Z7reduce0ILj512EEvPfS0_j --------------------------
	.section	.nv.constant0._Z7reduce0ILj512EEvPfS0_j,"a",@progbits
	.sectionflags	@""
	.align	4
.nv.constant0._Z7reduce0ILj512EEvPfS0_j:
	.zero		916


//--------------------- SYMBOLS --------------------------

	.type		.nv.reservedSmem.offset0,@object
	.size		.nv.reservedSmem.offset0,0x4
	.type		.nv.reservedSmem.cap,@object
	.size		.nv.reservedSmem.cap,0x4
